//
// Generated by NVIDIA NVVM Compiler
//
// Compiler Build ID: CL-36424714
// Cuda compilation tools, release 13.0, V13.0.88
// Based on NVVM 20.0.0
//

.version 9.0
.target sm_100
.address_size 64

	// .globl	_Z18find_absmax_kernelPK6__halfPfi
// _ZZ18find_absmax_kernelPK6__halfPfiE10shared_max has been demoted

.visible .entry _Z18find_absmax_kernelPK6__halfPfi(
	.param .u64 .ptr .align 1 _Z18find_absmax_kernelPK6__halfPfi_param_0,
	.param .u64 .ptr .align 1 _Z18find_absmax_kernelPK6__halfPfi_param_1,
	.param .u32 _Z18find_absmax_kernelPK6__halfPfi_param_2
)
{
	.reg .pred 	%p<19>;
	.reg .b16 	%rs<2>;
	.reg .b32 	%r<42>;
	.reg .b32 	%f<36>;
	.reg .b64 	%rd<7>;
	// demoted variable
	.shared .align 4 .b8 _ZZ18find_absmax_kernelPK6__halfPfiE10shared_max[32];
	ld.param.u64 	%rd2, [_Z18find_absmax_kernelPK6__halfPfi_param_0];
	ld.param.u64 	%rd3, [_Z18find_absmax_kernelPK6__halfPfi_param_1];
	ld.param.u32 	%r7, [_Z18find_absmax_kernelPK6__halfPfi_param_2];
	mov.u32 	%r8, %ctaid.x;
	mov.u32 	%r1, %ntid.x;
	mov.u32 	%r2, %tid.x;
	mad.lo.s32 	%r41, %r8, %r1, %r2;
	setp.ge.s32 	%p1, %r41, %r7;
	mov.f32 	%f33, 0f00000000;
	@%p1 bra 	$L__BB0_3;
	mov.u32 	%r9, %nctaid.x;
	mul.lo.s32 	%r4, %r1, %r9;
	cvta.to.global.u64 	%rd1, %rd2;
	mov.f32 	%f33, 0f00000000;
$L__BB0_2:
	mul.wide.s32 	%rd4, %r41, 2;
	add.s64 	%rd5, %rd1, %rd4;
	ld.global.nc.u16 	%rs1, [%rd5];
	// begin inline asm
	{  cvt.f32.f16 %f11, %rs1;}

	// end inline asm
	abs.f32 	%f12, %f11;
	max.f32 	%f33, %f33, %f12;
	add.s32 	%r41, %r41, %r4;
	setp.lt.s32 	%p2, %r41, %r7;
	@%p2 bra 	$L__BB0_2;
$L__BB0_3:
	and.b32  	%r10, %r2, 31;
	mov.b32 	%r11, %f33;
	shfl.sync.down.b32	%r12|%p3, %r11, 16, 31, -1;
	mov.b32 	%f13, %r12;
	max.f32 	%f14, %f33, %f13;
	mov.b32 	%r13, %f14;
	shfl.sync.down.b32	%r14|%p4, %r13, 8, 31, -1;
	mov.b32 	%f15, %r14;
	max.f32 	%f16, %f14, %f15;
	mov.b32 	%r15, %f16;
	shfl.sync.down.b32	%r16|%p5, %r15, 4, 31, -1;
	mov.b32 	%f17, %r16;
	max.f32 	%f18, %f16, %f17;
	mov.b32 	%r17, %f18;
	shfl.sync.down.b32	%r18|%p6, %r17, 2, 31, -1;
	mov.b32 	%f19, %r18;
	max.f32 	%f20, %f18, %f19;
	mov.b32 	%r19, %f20;
	shfl.sync.down.b32	%r20|%p7, %r19, 1, 31, -1;
	mov.b32 	%f21, %r20;
	max.f32 	%f4, %f20, %f21;
	setp.ne.s32 	%p8, %r10, 0;
	@%p8 bra 	$L__BB0_5;
	shr.u32 	%r21, %r2, 3;
	mov.u32 	%r22, _ZZ18find_absmax_kernelPK6__halfPfiE10shared_max;
	add.s32 	%r23, %r22, %r21;
	st.shared.f32 	[%r23], %f4;
$L__BB0_5:
	bar.sync 	0;
	add.s32 	%r24, %r1, 31;
	shr.u32 	%r25, %r24, 5;
	setp.ge.u32 	%p9, %r2, %r25;
	mov.f32 	%f35, 0fFF7FFFFF;
	@%p9 bra 	$L__BB0_7;
	shl.b32 	%r26, %r2, 2;
	mov.u32 	%r27, _ZZ18find_absmax_kernelPK6__halfPfiE10shared_max;
	add.s32 	%r28, %r27, %r26;
	ld.shared.f32 	%f35, [%r28];
$L__BB0_7:
	setp.gt.u32 	%p10, %r2, 31;
	@%p10 bra 	$L__BB0_9;
	mov.b32 	%r29, %f35;
	shfl.sync.down.b32	%r30|%p11, %r29, 16, 31, -1;
	mov.b32 	%f23, %r30;
	max.f32 	%f24, %f35, %f23;
	mov.b32 	%r31, %f24;
	shfl.sync.down.b32	%r32|%p12, %r31, 8, 31, -1;
	mov.b32 	%f25, %r32;
	max.f32 	%f26, %f24, %f25;
	mov.b32 	%r33, %f26;
	shfl.sync.down.b32	%r34|%p13, %r33, 4, 31, -1;
	mov.b32 	%f27, %r34;
	max.f32 	%f28, %f26, %f27;
	mov.b32 	%r35, %f28;
	shfl.sync.down.b32	%r36|%p14, %r35, 2, 31, -1;
	mov.b32 	%f29, %r36;
	max.f32 	%f30, %f28, %f29;
	mov.b32 	%r37, %f30;
	shfl.sync.down.b32	%r38|%p15, %r37, 1, 31, -1;
	mov.b32 	%f31, %r38;
	max.f32 	%f35, %f30, %f31;
$L__BB0_9:
	setp.ne.s32 	%p16, %r2, 0;
	setp.leu.f32 	%p17, %f35, 0f00000000;
	or.pred  	%p18, %p16, %p17;
	@%p18 bra 	$L__BB0_11;
	mov.b32 	%r39, %f35;
	cvta.to.global.u64 	%rd6, %rd3;
	atom.global.max.s32 	%r40, [%rd6], %r39;
$L__BB0_11:
	ret;

}
	// .globl	_Z15quantize_kernelPK6__halfPaPKfi
.visible .entry _Z15quantize_kernelPK6__halfPaPKfi(
	.param .u64 .ptr .align 1 _Z15quantize_kernelPK6__halfPaPKfi_param_0,
	.param .u64 .ptr .align 1 _Z15quantize_kernelPK6__halfPaPKfi_param_1,
	.param .u64 .ptr .align 1 _Z15quantize_kernelPK6__halfPaPKfi_param_2,
	.param .u32 _Z15quantize_kernelPK6__halfPaPKfi_param_3
)
{
	.reg .pred 	%p<10>;
	.reg .b16 	%rs<10>;
	.reg .b32 	%r<51>;
	.reg .b32 	%f<71>;
	.reg .b64 	%rd<27>;

	ld.param.u64 	%rd3, [_Z15quantize_kernelPK6__halfPaPKfi_param_0];
	ld.param.u64 	%rd4, [_Z15quantize_kernelPK6__halfPaPKfi_param_1];
	ld.param.u64 	%rd5, [_Z15quantize_kernelPK6__halfPaPKfi_param_2];
	ld.param.u32 	%r18, [_Z15quantize_kernelPK6__halfPaPKfi_param_3];
	cvta.to.global.u64 	%rd1, %rd4;
	cvta.to.global.u64 	%rd2, %rd3;
	cvta.to.global.u64 	%rd6, %rd5;
	ld.global.nc.f32 	%f2, [%rd6];
	setp.gt.f32 	%p1, %f2, 0f322BCC77;
	mov.f32 	%f3, 0f42FE0000;
	div.rn.f32 	%f4, %f3, %f2;
	selp.f32 	%f1, %f4, 0f00000000, %p1;
	mov.u32 	%r19, %ctaid.x;
	mov.u32 	%r20, %ntid.x;
	mov.u32 	%r21, %tid.x;
	mad.lo.s32 	%r1, %r19, %r20, %r21;
	mov.u32 	%r22, %nctaid.x;
	mul.lo.s32 	%r2, %r20, %r22;
	shl.b32 	%r46, %r1, 2;
	add.s32 	%r4, %r18, -3;
	setp.ge.s32 	%p2, %r46, %r4;
	@%p2 bra 	$L__BB1_3;
	shl.b32 	%r5, %r2, 2;
$L__BB1_2:
	cvt.s64.s32 	%rd7, %r46;
	mul.wide.s32 	%rd8, %r46, 2;
	add.s64 	%rd9, %rd2, %rd8;
	ld.global.nc.u16 	%rs1, [%rd9];
	// begin inline asm
	{  cvt.f32.f16 %f5, %rs1;}

	// end inline asm
	ld.global.nc.u16 	%rs2, [%rd9+2];
	// begin inline asm
	{  cvt.f32.f16 %f6, %rs2;}

	// end inline asm
	ld.global.nc.u16 	%rs3, [%rd9+4];
	// begin inline asm
	{  cvt.f32.f16 %f7, %rs3;}

	// end inline asm
	ld.global.nc.u16 	%rs4, [%rd9+6];
	// begin inline asm
	{  cvt.f32.f16 %f8, %rs4;}

	// end inline asm
	mul.f32 	%f9, %f1, %f5;
	mov.f32 	%f10, 0f3F000000;
	copysign.f32 	%f11, %f9, %f10;
	add.rz.f32 	%f12, %f9, %f11;
	cvt.rzi.f32.f32 	%f13, %f12;
	min.f32 	%f14, %f13, 0f42FE0000;
	max.f32 	%f15, %f14, 0fC2FE0000;
	cvt.rzi.s32.f32 	%r23, %f15;
	mul.f32 	%f16, %f1, %f6;
	copysign.f32 	%f17, %f16, %f10;
	add.rz.f32 	%f18, %f16, %f17;
	cvt.rzi.f32.f32 	%f19, %f18;
	min.f32 	%f20, %f19, 0f42FE0000;
	max.f32 	%f21, %f20, 0fC2FE0000;
	cvt.rzi.s32.f32 	%r24, %f21;
	mul.f32 	%f22, %f1, %f7;
	copysign.f32 	%f23, %f22, %f10;
	add.rz.f32 	%f24, %f22, %f23;
	cvt.rzi.f32.f32 	%f25, %f24;
	min.f32 	%f26, %f25, 0f42FE0000;
	max.f32 	%f27, %f26, 0fC2FE0000;
	cvt.rzi.s32.f32 	%r25, %f27;
	mul.f32 	%f28, %f1, %f8;
	copysign.f32 	%f29, %f28, %f10;
	add.rz.f32 	%f30, %f28, %f29;
	cvt.rzi.f32.f32 	%f31, %f30;
	min.f32 	%f32, %f31, 0f42FE0000;
	max.f32 	%f33, %f32, 0fC2FE0000;
	cvt.rzi.s32.f32 	%r26, %f33;
	add.s64 	%rd10, %rd1, %rd7;
	st.global.u8 	[%rd10], %r23;
	st.global.u8 	[%rd10+1], %r24;
	st.global.u8 	[%rd10+2], %r25;
	st.global.u8 	[%rd10+3], %r26;
	add.s32 	%r46, %r46, %r5;
	setp.lt.s32 	%p3, %r46, %r4;
	@%p3 bra 	$L__BB1_2;
$L__BB1_3:
	shr.s32 	%r27, %r18, 31;
	shr.u32 	%r28, %r27, 30;
	add.s32 	%r29, %r18, %r28;
	and.b32  	%r30, %r29, -4;
	add.s32 	%r49, %r30, %r1;
	setp.ge.s32 	%p4, %r49, %r18;
	@%p4 bra 	$L__BB1_10;
	add.s32 	%r31, %r49, %r2;
	max.s32 	%r32, %r18, %r31;
	setp.lt.s32 	%p5, %r31, %r18;
	selp.u32 	%r33, 1, 0, %p5;
	add.s32 	%r34, %r31, %r33;
	sub.s32 	%r35, %r32, %r34;
	div.u32 	%r36, %r35, %r2;
	add.s32 	%r9, %r36, %r33;
	and.b32  	%r37, %r9, 3;
	setp.eq.s32 	%p6, %r37, 3;
	@%p6 bra 	$L__BB1_7;
	add.s32 	%r38, %r9, 1;
	and.b32  	%r39, %r38, 3;
	neg.s32 	%r47, %r39;
$L__BB1_6:
	.pragma "nounroll";
	cvt.s64.s32 	%rd11, %r49;
	add.s64 	%rd12, %rd1, %rd11;
	mul.wide.s32 	%rd13, %r49, 2;
	add.s64 	%rd14, %rd2, %rd13;
	ld.global.nc.u16 	%rs5, [%rd14];
	// begin inline asm
	{  cvt.f32.f16 %f34, %rs5;}

	// end inline asm
	mul.f32 	%f35, %f1, %f34;
	mov.f32 	%f36, 0f3F000000;
	copysign.f32 	%f37, %f35, %f36;
	add.rz.f32 	%f38, %f35, %f37;
	cvt.rzi.f32.f32 	%f39, %f38;
	min.f32 	%f40, %f39, 0f42FE0000;
	max.f32 	%f41, %f40, 0fC2FE0000;
	cvt.rzi.s32.f32 	%r40, %f41;
	st.global.u8 	[%rd12], %r40;
	add.s32 	%r49, %r49, %r2;
	add.s32 	%r47, %r47, 1;
	setp.ne.s32 	%p7, %r47, 0;
	@%p7 bra 	$L__BB1_6;
$L__BB1_7:
	setp.lt.u32 	%p8, %r9, 3;
	@%p8 bra 	$L__BB1_10;
	cvt.s64.s32 	%rd19, %r2;
	mul.wide.s32 	%rd20, %r2, 2;
	shl.b32 	%r45, %r2, 2;
$L__BB1_9:
	cvt.s64.s32 	%rd15, %r49;
	mul.wide.s32 	%rd16, %r49, 2;
	add.s64 	%rd17, %rd2, %rd16;
	ld.global.nc.u16 	%rs6, [%rd17];
	// begin inline asm
	{  cvt.f32.f16 %f42, %rs6;}

	// end inline asm
	mul.f32 	%f46, %f1, %f42;
	mov.f32 	%f47, 0f3F000000;
	copysign.f32 	%f48, %f46, %f47;
	add.rz.f32 	%f49, %f46, %f48;
	cvt.rzi.f32.f32 	%f50, %f49;
	min.f32 	%f51, %f50, 0f42FE0000;
	max.f32 	%f52, %f51, 0fC2FE0000;
	cvt.rzi.s32.f32 	%r41, %f52;
	add.s64 	%rd18, %rd1, %rd15;
	st.global.u8 	[%rd18], %r41;
	add.s64 	%rd21, %rd17, %rd20;
	ld.global.nc.u16 	%rs7, [%rd21];
	// begin inline asm
	{  cvt.f32.f16 %f43, %rs7;}

	// end inline asm
	mul.f32 	%f53, %f1, %f43;
	copysign.f32 	%f54, %f53, %f47;
	add.rz.f32 	%f55, %f53, %f54;
	cvt.rzi.f32.f32 	%f56, %f55;
	min.f32 	%f57, %f56, 0f42FE0000;
	max.f32 	%f58, %f57, 0fC2FE0000;
	cvt.rzi.s32.f32 	%r42, %f58;
	add.s64 	%rd22, %rd18, %rd19;
	st.global.u8 	[%rd22], %r42;
	add.s64 	%rd23, %rd21, %rd20;
	ld.global.nc.u16 	%rs8, [%rd23];
	// begin inline asm
	{  cvt.f32.f16 %f44, %rs8;}

	// end inline asm
	mul.f32 	%f59, %f1, %f44;
	copysign.f32 	%f60, %f59, %f47;
	add.rz.f32 	%f61, %f59, %f60;
	cvt.rzi.f32.f32 	%f62, %f61;
	min.f32 	%f63, %f62, 0f42FE0000;
	max.f32 	%f64, %f63, 0fC2FE0000;
	cvt.rzi.s32.f32 	%r43, %f64;
	add.s64 	%rd24, %rd22, %rd19;
	st.global.u8 	[%rd24], %r43;
	add.s64 	%rd25, %rd23, %rd20;
	ld.global.nc.u16 	%rs9, [%rd25];
	// begin inline asm
	{  cvt.f32.f16 %f45, %rs9;}

	// end inline asm
	mul.f32 	%f65, %f1, %f45;
	copysign.f32 	%f66, %f65, %f47;
	add.rz.f32 	%f67, %f65, %f66;
	cvt.rzi.f32.f32 	%f68, %f67;
	min.f32 	%f69, %f68, 0f42FE0000;
	max.f32 	%f70, %f69, 0fC2FE0000;
	cvt.rzi.s32.f32 	%r44, %f70;
	add.s64 	%rd26, %rd24, %rd19;
	st.global.u8 	[%rd26], %r44;
	add.s32 	%r49, %r45, %r49;
	setp.lt.s32 	%p9, %r49, %r18;
	@%p9 bra 	$L__BB1_9;
$L__BB1_10:
	ret;

}
	// .globl	_Z17dequantize_kernelPKaP6__halfPKfi
.visible .entry _Z17dequantize_kernelPKaP6__halfPKfi(
	.param .u64 .ptr .align 1 _Z17dequantize_kernelPKaP6__halfPKfi_param_0,
	.param .u64 .ptr .align 1 _Z17dequantize_kernelPKaP6__halfPKfi_param_1,
	.param .u64 .ptr .align 1 _Z17dequantize_kernelPKaP6__halfPKfi_param_2,
	.param .u32 _Z17dequantize_kernelPKaP6__halfPKfi_param_3
)
{
	.reg .pred 	%p<9>;
	.reg .b16 	%rs<28>;
	.reg .b32 	%r<42>;
	.reg .b32 	%f<21>;
	.reg .b64 	%rd<29>;

	ld.param.u64 	%rd5, [_Z17dequantize_kernelPKaP6__halfPKfi_param_0];
	ld.param.u64 	%rd6, [_Z17dequantize_kernelPKaP6__halfPKfi_param_1];
	ld.param.u64 	%rd7, [_Z17dequantize_kernelPKaP6__halfPKfi_param_2];
	ld.param.u32 	%r18, [_Z17dequantize_kernelPKaP6__halfPKfi_param_3];
	cvta.to.global.u64 	%rd1, %rd6;
	cvta.to.global.u64 	%rd2, %rd5;
	cvta.to.global.u64 	%rd8, %rd7;
	ld.global.nc.f32 	%f2, [%rd8];
	div.rn.f32 	%f1, %f2, 0f42FE0000;
	mov.u32 	%r19, %ctaid.x;
	mov.u32 	%r20, %ntid.x;
	mov.u32 	%r21, %tid.x;
	mad.lo.s32 	%r1, %r19, %r20, %r21;
	mov.u32 	%r22, %nctaid.x;
	mul.lo.s32 	%r2, %r20, %r22;
	shl.b32 	%r37, %r1, 2;
	add.s32 	%r4, %r18, -3;
	setp.ge.s32 	%p1, %r37, %r4;
	@%p1 bra 	$L__BB2_3;
	shl.b32 	%r5, %r2, 2;
	add.s64 	%rd3, %rd2, 1;
	add.s64 	%rd4, %rd1, 4;
$L__BB2_2:
	cvt.s64.s32 	%rd9, %r37;
	add.s64 	%rd10, %rd3, %rd9;
	mul.wide.s32 	%rd11, %r37, 2;
	add.s64 	%rd12, %rd4, %rd11;
	ld.global.nc.u8 	%rs5, [%rd10+-1];
	cvt.s16.s8 	%rs6, %rs5;
	cvt.rn.f32.s16 	%f7, %rs6;
	mul.f32 	%f3, %f1, %f7;
	ld.global.nc.u8 	%rs7, [%rd10];
	cvt.s16.s8 	%rs8, %rs7;
	cvt.rn.f32.s16 	%f8, %rs8;
	mul.f32 	%f4, %f1, %f8;
	ld.global.nc.u8 	%rs9, [%rd10+1];
	cvt.s16.s8 	%rs10, %rs9;
	cvt.rn.f32.s16 	%f9, %rs10;
	mul.f32 	%f5, %f1, %f9;
	ld.global.nc.u8 	%rs11, [%rd10+2];
	cvt.s16.s8 	%rs12, %rs11;
	cvt.rn.f32.s16 	%f10, %rs12;
	mul.f32 	%f6, %f1, %f10;
	// begin inline asm
	{  cvt.rn.f16.f32 %rs1, %f3;}

	// end inline asm
	st.global.u16 	[%rd12+-4], %rs1;
	// begin inline asm
	{  cvt.rn.f16.f32 %rs2, %f4;}

	// end inline asm
	st.global.u16 	[%rd12+-2], %rs2;
	// begin inline asm
	{  cvt.rn.f16.f32 %rs3, %f5;}

	// end inline asm
	st.global.u16 	[%rd12], %rs3;
	// begin inline asm
	{  cvt.rn.f16.f32 %rs4, %f6;}

	// end inline asm
	st.global.u16 	[%rd12+2], %rs4;
	add.s32 	%r37, %r37, %r5;
	setp.lt.s32 	%p2, %r37, %r4;
	@%p2 bra 	$L__BB2_2;
$L__BB2_3:
	shr.s32 	%r23, %r18, 31;
	shr.u32 	%r24, %r23, 30;
	add.s32 	%r25, %r18, %r24;
	and.b32  	%r26, %r25, -4;
	add.s32 	%r40, %r26, %r1;
	setp.ge.s32 	%p3, %r40, %r18;
	@%p3 bra 	$L__BB2_10;
	add.s32 	%r27, %r40, %r2;
	max.s32 	%r28, %r18, %r27;
	setp.lt.s32 	%p4, %r27, %r18;
	selp.u32 	%r29, 1, 0, %p4;
	add.s32 	%r30, %r27, %r29;
	sub.s32 	%r31, %r28, %r30;
	div.u32 	%r32, %r31, %r2;
	add.s32 	%r9, %r32, %r29;
	and.b32  	%r33, %r9, 3;
	setp.eq.s32 	%p5, %r33, 3;
	@%p5 bra 	$L__BB2_7;
	add.s32 	%r34, %r9, 1;
	and.b32  	%r35, %r34, 3;
	neg.s32 	%r38, %r35;
$L__BB2_6:
	.pragma "nounroll";
	cvt.s64.s32 	%rd13, %r40;
	mul.wide.s32 	%rd14, %r40, 2;
	add.s64 	%rd15, %rd1, %rd14;
	add.s64 	%rd16, %rd2, %rd13;
	ld.global.nc.u8 	%rs14, [%rd16];
	cvt.s16.s8 	%rs15, %rs14;
	cvt.rn.f32.s16 	%f12, %rs15;
	mul.f32 	%f11, %f1, %f12;
	// begin inline asm
	{  cvt.rn.f16.f32 %rs13, %f11;}

	// end inline asm
	st.global.u16 	[%rd15], %rs13;
	add.s32 	%r40, %r40, %r2;
	add.s32 	%r38, %r38, 1;
	setp.ne.s32 	%p6, %r38, 0;
	@%p6 bra 	$L__BB2_6;
$L__BB2_7:
	setp.lt.u32 	%p7, %r9, 3;
	@%p7 bra 	$L__BB2_10;
	cvt.s64.s32 	%rd21, %r2;
	mul.wide.s32 	%rd23, %r2, 2;
	shl.b32 	%r36, %r2, 2;
$L__BB2_9:
	cvt.s64.s32 	%rd17, %r40;
	add.s64 	%rd18, %rd2, %rd17;
	ld.global.nc.u8 	%rs20, [%rd18];
	cvt.s16.s8 	%rs21, %rs20;
	cvt.rn.f32.s16 	%f17, %rs21;
	mul.f32 	%f13, %f1, %f17;
	// begin inline asm
	{  cvt.rn.f16.f32 %rs16, %f13;}

	// end inline asm
	mul.wide.s32 	%rd19, %r40, 2;
	add.s64 	%rd20, %rd1, %rd19;
	st.global.u16 	[%rd20], %rs16;
	add.s64 	%rd22, %rd18, %rd21;
	ld.global.nc.u8 	%rs22, [%rd22];
	cvt.s16.s8 	%rs23, %rs22;
	cvt.rn.f32.s16 	%f18, %rs23;
	mul.f32 	%f14, %f1, %f18;
	// begin inline asm
	{  cvt.rn.f16.f32 %rs17, %f14;}

	// end inline asm
	add.s64 	%rd24, %rd20, %rd23;
	st.global.u16 	[%rd24], %rs17;
	add.s64 	%rd25, %rd22, %rd21;
	ld.global.nc.u8 	%rs24, [%rd25];
	cvt.s16.s8 	%rs25, %rs24;
	cvt.rn.f32.s16 	%f19, %rs25;
	mul.f32 	%f15, %f1, %f19;
	// begin inline asm
	{  cvt.rn.f16.f32 %rs18, %f15;}

	// end inline asm
	add.s64 	%rd26, %rd24, %rd23;
	st.global.u16 	[%rd26], %rs18;
	add.s64 	%rd27, %rd25, %rd21;
	ld.global.nc.u8 	%rs26, [%rd27];
	cvt.s16.s8 	%rs27, %rs26;
	cvt.rn.f32.s16 	%f20, %rs27;
	mul.f32 	%f16, %f1, %f20;
	// begin inline asm
	{  cvt.rn.f16.f32 %rs19, %f16;}

	// end inline asm
	add.s64 	%rd28, %rd26, %rd23;
	st.global.u16 	[%rd28], %rs19;
	add.s32 	%r40, %r36, %r40;
	setp.lt.s32 	%p8, %r40, %r18;
	@%p8 bra 	$L__BB2_9;
$L__BB2_10:
	ret;

}
	// .globl	_Z27quantize_fused_pass2_kernelPK6__halfPaPffi
.visible .entry _Z27quantize_fused_pass2_kernelPK6__halfPaPffi(
	.param .u64 .ptr .align 1 _Z27quantize_fused_pass2_kernelPK6__halfPaPffi_param_0,
	.param .u64 .ptr .align 1 _Z27quantize_fused_pass2_kernelPK6__halfPaPffi_param_1,
	.param .u64 .ptr .align 1 _Z27quantize_fused_pass2_kernelPK6__halfPaPffi_param_2,
	.param .f32 _Z27quantize_fused_pass2_kernelPK6__halfPaPffi_param_3,
	.param .u32 _Z27quantize_fused_pass2_kernelPK6__halfPaPffi_param_4
)
{
	.reg .pred 	%p<9>;
	.reg .b16 	%rs<6>;
	.reg .b32 	%r<37>;
	.reg .b32 	%f<42>;
	.reg .b64 	%rd<23>;

	ld.param.u64 	%rd4, [_Z27quantize_fused_pass2_kernelPK6__halfPaPffi_param_0];
	ld.param.u64 	%rd5, [_Z27quantize_fused_pass2_kernelPK6__halfPaPffi_param_1];
	ld.param.u64 	%rd3, [_Z27quantize_fused_pass2_kernelPK6__halfPaPffi_param_2];
	ld.param.f32 	%f2, [_Z27quantize_fused_pass2_kernelPK6__halfPaPffi_param_3];
	ld.param.u32 	%r14, [_Z27quantize_fused_pass2_kernelPK6__halfPaPffi_param_4];
	cvta.to.global.u64 	%rd1, %rd5;
	cvta.to.global.u64 	%rd2, %rd4;
	setp.gt.f32 	%p1, %f2, 0f322BCC77;
	mov.f32 	%f3, 0f42FE0000;
	div.rn.f32 	%f4, %f3, %f2;
	selp.f32 	%f1, %f4, 0f00000000, %p1;
	mov.u32 	%r1, %ctaid.x;
	mov.u32 	%r2, %tid.x;
	or.b32  	%r15, %r1, %r2;
	setp.ne.s32 	%p2, %r15, 0;
	@%p2 bra 	$L__BB3_2;
	cvta.to.global.u64 	%rd6, %rd3;
	st.global.f32 	[%rd6], %f2;
$L__BB3_2:
	mov.u32 	%r16, %ntid.x;
	mad.lo.s32 	%r35, %r1, %r16, %r2;
	mov.u32 	%r17, %nctaid.x;
	mul.lo.s32 	%r4, %r16, %r17;
	setp.ge.s32 	%p3, %r35, %r14;
	@%p3 bra 	$L__BB3_9;
	add.s32 	%r18, %r35, %r4;
	max.s32 	%r19, %r14, %r18;
	setp.lt.s32 	%p4, %r18, %r14;
	selp.u32 	%r20, 1, 0, %p4;
	add.s32 	%r21, %r18, %r20;
	sub.s32 	%r22, %r19, %r21;
	div.u32 	%r23, %r22, %r4;
	add.s32 	%r5, %r23, %r20;
	and.b32  	%r24, %r5, 3;
	setp.eq.s32 	%p5, %r24, 3;
	@%p5 bra 	$L__BB3_6;
	add.s32 	%r25, %r5, 1;
	and.b32  	%r26, %r25, 3;
	neg.s32 	%r33, %r26;
$L__BB3_5:
	.pragma "nounroll";
	cvt.s64.s32 	%rd7, %r35;
	add.s64 	%rd8, %rd1, %rd7;
	mul.wide.s32 	%rd9, %r35, 2;
	add.s64 	%rd10, %rd2, %rd9;
	ld.global.nc.u16 	%rs1, [%rd10];
	// begin inline asm
	{  cvt.f32.f16 %f5, %rs1;}

	// end inline asm
	mul.f32 	%f6, %f1, %f5;
	mov.f32 	%f7, 0f3F000000;
	copysign.f32 	%f8, %f6, %f7;
	add.rz.f32 	%f9, %f6, %f8;
	cvt.rzi.f32.f32 	%f10, %f9;
	min.f32 	%f11, %f10, 0f42FE0000;
	max.f32 	%f12, %f11, 0fC2FE0000;
	cvt.rzi.s32.f32 	%r27, %f12;
	st.global.u8 	[%rd8], %r27;
	add.s32 	%r35, %r35, %r4;
	add.s32 	%r33, %r33, 1;
	setp.ne.s32 	%p6, %r33, 0;
	@%p6 bra 	$L__BB3_5;
$L__BB3_6:
	setp.lt.u32 	%p7, %r5, 3;
	@%p7 bra 	$L__BB3_9;
	cvt.s64.s32 	%rd15, %r4;
	mul.wide.s32 	%rd16, %r4, 2;
	shl.b32 	%r32, %r4, 2;
$L__BB3_8:
	cvt.s64.s32 	%rd11, %r35;
	mul.wide.s32 	%rd12, %r35, 2;
	add.s64 	%rd13, %rd2, %rd12;
	ld.global.nc.u16 	%rs2, [%rd13];
	// begin inline asm
	{  cvt.f32.f16 %f13, %rs2;}

	// end inline asm
	mul.f32 	%f17, %f1, %f13;
	mov.f32 	%f18, 0f3F000000;
	copysign.f32 	%f19, %f17, %f18;
	add.rz.f32 	%f20, %f17, %f19;
	cvt.rzi.f32.f32 	%f21, %f20;
	min.f32 	%f22, %f21, 0f42FE0000;
	max.f32 	%f23, %f22, 0fC2FE0000;
	cvt.rzi.s32.f32 	%r28, %f23;
	add.s64 	%rd14, %rd1, %rd11;
	st.global.u8 	[%rd14], %r28;
	add.s64 	%rd17, %rd13, %rd16;
	ld.global.nc.u16 	%rs3, [%rd17];
	// begin inline asm
	{  cvt.f32.f16 %f14, %rs3;}

	// end inline asm
	mul.f32 	%f24, %f1, %f14;
	copysign.f32 	%f25, %f24, %f18;
	add.rz.f32 	%f26, %f24, %f25;
	cvt.rzi.f32.f32 	%f27, %f26;
	min.f32 	%f28, %f27, 0f42FE0000;
	max.f32 	%f29, %f28, 0fC2FE0000;
	cvt.rzi.s32.f32 	%r29, %f29;
	add.s64 	%rd18, %rd14, %rd15;
	st.global.u8 	[%rd18], %r29;
	add.s64 	%rd19, %rd17, %rd16;
	ld.global.nc.u16 	%rs4, [%rd19];
	// begin inline asm
	{  cvt.f32.f16 %f15, %rs4;}

	// end inline asm
	mul.f32 	%f30, %f1, %f15;
	copysign.f32 	%f31, %f30, %f18;
	add.rz.f32 	%f32, %f30, %f31;
	cvt.rzi.f32.f32 	%f33, %f32;
	min.f32 	%f34, %f33, 0f42FE0000;
	max.f32 	%f35, %f34, 0fC2FE0000;
	cvt.rzi.s32.f32 	%r30, %f35;
	add.s64 	%rd20, %rd18, %rd15;
	st.global.u8 	[%rd20], %r30;
	add.s64 	%rd21, %rd19, %rd16;
	ld.global.nc.u16 	%rs5, [%rd21];
	// begin inline asm
	{  cvt.f32.f16 %f16, %rs5;}

	// end inline asm
	mul.f32 	%f36, %f1, %f16;
	copysign.f32 	%f37, %f36, %f18;
	add.rz.f32 	%f38, %f36, %f37;
	cvt.rzi.f32.f32 	%f39, %f38;
	min.f32 	%f40, %f39, 0f42FE0000;
	max.f32 	%f41, %f40, 0fC2FE0000;
	cvt.rzi.s32.f32 	%r31, %f41;
	add.s64 	%rd22, %rd20, %rd15;
	st.global.u8 	[%rd22], %r31;
	add.s32 	%r35, %r32, %r35;
	setp.lt.s32 	%p8, %r35, %r14;
	@%p8 bra 	$L__BB3_8;
$L__BB3_9:
	ret;

}


// ===== COMPILED SASS (sm_100) =====

	.target	sm_100

	.elftype	@"ET_EXEC"


//--------------------- .note.nv.tkinfo           --------------------------
	.section	.note.nv.tkinfo,"",@"SHT_NOTE"
	.sectionflags	@"SHF_NOTE_NV_TKINFO"
	.tkinfo
        /*0018*/ 	.word	0x00000002
        /*0030*/ 	.string	""
        /*0030*/ 	.string	"ptxas"
        /*0030*/ 	.string	"Cuda compilation tools, release 13.0, V13.0.88"
        /*0030*/ 	.string	"Build cuda_13.0.r13.0/compiler.36424714_0"
        /*0030*/ 	.string	"-arch sm_100 -m 64 "



//--------------------- .note.nv.cuinfo           --------------------------
	.section	.note.nv.cuinfo,"",@"SHT_NOTE"
	.sectionflags	@"SHF_NOTE_NV_CUINFO"
        /*0018*/ 	.short	0x0002
        /*001a*/ 	.short	0x0064
        /*001c*/ 	.short	0x0082
	.zero		2


//--------------------- .nv.info                  --------------------------
	.section	.nv.info,"",@"SHT_CUDA_INFO"
	.align	4


	//----- nvinfo : EIATTR_REGCOUNT
	.align		4
        /*0000*/ 	.byte	0x04, 0x2f
        /*0002*/ 	.short	(.L_1 - .L_0)
	.align		4
.L_0:
        /*0004*/ 	.word	index@(_Z18find_absmax_kernelPK6__halfPfi)
        /*0008*/ 	.word	0x0000000e


	//----- nvinfo : EIATTR_FRAME_SIZE
	.align		4
.L_1:
        /*000c*/ 	.byte	0x04, 0x11
        /*000e*/ 	.short	(.L_3 - .L_2)
	.align		4
.L_2:
        /*0010*/ 	.word	index@(_Z18find_absmax_kernelPK6__halfPfi)
        /*0014*/ 	.word	0x00000000


	//----- nvinfo : EIATTR_REGCOUNT
	.align		4
.L_3:
        /*0018*/ 	.byte	0x04, 0x2f
        /*001a*/ 	.short	(.L_5 - .L_4)
	.align		4
.L_4:
        /*001c*/ 	.word	index@(_Z15quantize_kernelPK6__halfPaPKfi)
        /*0020*/ 	.word	0x00000018


	//----- nvinfo : EIATTR_FRAME_SIZE
	.align		4
.L_5:
        /*0024*/ 	.byte	0x04, 0x11
        /*0026*/ 	.short	(.L_7 - .L_6)
	.align		4
.L_6:
        /*0028*/ 	.word	index@($__internal_2_$__cuda_sm3x_div_rn_noftz_f32_slowpath)
        /*002c*/ 	.word	0x00000000


	//----- nvinfo : EIATTR_FRAME_SIZE
	.align		4
.L_7:
        /*0030*/ 	.byte	0x04, 0x11
        /*0032*/ 	.short	(.L_9 - .L_8)
	.align		4
.L_8:
        /*0034*/ 	.word	index@(_Z15quantize_kernelPK6__halfPaPKfi)
        /*0038*/ 	.word	0x00000000


	//----- nvinfo : EIATTR_REGCOUNT
	.align		4
.L_9:
        /*003c*/ 	.byte	0x04, 0x2f
        /*003e*/ 	.short	(.L_11 - .L_10)
	.align		4
.L_10:
        /*0040*/ 	.word	index@(_Z17dequantize_kernelPKaP6__halfPKfi)
        /*0044*/ 	.word	0x0000001c


	//----- nvinfo : EIATTR_FRAME_SIZE
	.align		4
.L_11:
        /*0048*/ 	.byte	0x04, 0x11
        /*004a*/ 	.short	(.L_13 - .L_12)
	.align		4
.L_12:
        /*004c*/ 	.word	index@($__internal_1_$__cuda_sm3x_div_rn_noftz_f32_slowpath)
        /*0050*/ 	.word	0x00000000


	//----- nvinfo : EIATTR_FRAME_SIZE
	.align		4
.L_13:
        /*0054*/ 	.byte	0x04, 0x11
        /*0056*/ 	.short	(.L_15 - .L_14)
	.align		4
.L_14:
        /*0058*/ 	.word	index@(_Z17dequantize_kernelPKaP6__halfPKfi)
        /*005c*/ 	.word	0x00000000


	//----- nvinfo : EIATTR_REGCOUNT
	.align		4
.L_15:
        /*0060*/ 	.byte	0x04, 0x2f
        /*0062*/ 	.short	(.L_17 - .L_16)
	.align		4
.L_16:
        /*0064*/ 	.word	index@(_Z27quantize_fused_pass2_kernelPK6__halfPaPffi)
        /*0068*/ 	.word	0x00000018


	//----- nvinfo : EIATTR_FRAME_SIZE
	.align		4
.L_17:
        /*006c*/ 	.byte	0x04, 0x11
        /*006e*/ 	.short	(.L_19 - .L_18)
	.align		4
.L_18:
        /*0070*/ 	.word	index@($__internal_0_$__cuda_sm3x_div_rn_noftz_f32_slowpath)
        /*0074*/ 	.word	0x00000000


	//----- nvinfo : EIATTR_FRAME_SIZE
	.align		4
.L_19:
        /*0078*/ 	.byte	0x04, 0x11
        /*007a*/ 	.short	(.L_21 - .L_20)
	.align		4
.L_20:
        /*007c*/ 	.word	index@(_Z27quantize_fused_pass2_kernelPK6__halfPaPffi)
        /*0080*/ 	.word	0x00000000


	//----- nvinfo : EIATTR_MIN_STACK_SIZE
	.align		4
.L_21:
        /*0084*/ 	.byte	0x04, 0x12
        /*0086*/ 	.short	(.L_23 - .L_22)
	.align		4
.L_22:
        /*0088*/ 	.word	index@(_Z27quantize_fused_pass2_kernelPK6__halfPaPffi)
        /*008c*/ 	.word	0x00000000


	//----- nvinfo : EIATTR_MIN_STACK_SIZE
	.align		4
.L_23:
        /*0090*/ 	.byte	0x04, 0x12
        /*0092*/ 	.short	(.L_25 - .L_24)
	.align		4
.L_24:
        /*0094*/ 	.word	index@(_Z17dequantize_kernelPKaP6__halfPKfi)
        /*0098*/ 	.word	0x00000000


	//----- nvinfo : EIATTR_MIN_STACK_SIZE
	.align		4
.L_25:
        /*009c*/ 	.byte	0x04, 0x12
        /*009e*/ 	.short	(.L_27 - .L_26)
	.align		4
.L_26:
        /*00a0*/ 	.word	index@(_Z15quantize_kernelPK6__halfPaPKfi)
        /*00a4*/ 	.word	0x00000000


	//----- nvinfo : EIATTR_MIN_STACK_SIZE
	.align		4
.L_27:
        /*00a8*/ 	.byte	0x04, 0x12
        /*00aa*/ 	.short	(.L_29 - .L_28)
	.align		4
.L_28:
        /*00ac*/ 	.word	index@(_Z18find_absmax_kernelPK6__halfPfi)
        /*00b0*/ 	.word	0x00000000
.L_29:


//--------------------- .nv.compat                --------------------------
	.section	.nv.compat,"",@"SHT_CUDA_COMPAT_INFO"
	.align	4
        /*0000*/ 	.byte	0x02, 0x09, 0x00, 0x00, 0x02, 0x02, 0x01, 0x00, 0x02, 0x05, 0x05, 0x00, 0x03, 0x07, 0x01, 0x01
        /*0010*/ 	.byte	0x02, 0x03, 0x00, 0x00, 0x02, 0x06, 0x01, 0x00, 0x04, 0x0b, 0x08, 0x00, 0x01, 0x00, 0x00, 0x00
        /*0020*/ 	.byte	0x00, 0x00, 0x00, 0x00


//--------------------- .nv.info._Z27quantize_fused_pass2_kernelPK6__halfPaPffi --------------------------
	.section	.nv.info._Z27quantize_fused_pass2_kernelPK6__halfPaPffi,"",@"SHT_CUDA_INFO"
	.sectionflags	@""
	.align	4


	//----- nvinfo : EIATTR_CUDA_API_VERSION
	.align		4
        /*0000*/ 	.byte	0x04, 0x37
        /*0002*/ 	.short	(.L_31 - .L_30)
.L_30:
        /*0004*/ 	.word	0x00000082


	//----- nvinfo : EIATTR_KPARAM_INFO
	.align		4
.L_31:
        /*0008*/ 	.byte	0x04, 0x17
        /*000a*/ 	.short	(.L_33 - .L_32)
.L_32:
        /*000c*/ 	.word	0x00000000
        /*0010*/ 	.short	0x0004
        /*0012*/ 	.short	0x001c
        /*0014*/ 	.byte	0x00, 0xf0, 0x11, 0x00


	//----- nvinfo : EIATTR_KPARAM_INFO
	.align		4
.L_33:
        /*0018*/ 	.byte	0x04, 0x17
        /*001a*/ 	.short	(.L_35 - .L_34)
.L_34:
        /*001c*/ 	.word	0x00000000
        /*0020*/ 	.short	0x0003
        /*0022*/ 	.short	0x0018
        /*0024*/ 	.byte	0x00, 0xf0, 0x11, 0x00


	//----- nvinfo : EIATTR_KPARAM_INFO
	.align		4
.L_35:
        /*0028*/ 	.byte	0x04, 0x17
        /*002a*/ 	.short	(.L_37 - .L_36)
.L_36:
        /*002c*/ 	.word	0x00000000
        /*0030*/ 	.short	0x0002
        /*0032*/ 	.short	0x0010
        /*0034*/ 	.byte	0x00, 0xf5, 0x21, 0x00


	//----- nvinfo : EIATTR_KPARAM_INFO
	.align		4
.L_37:
        /*0038*/ 	.byte	0x04, 0x17
        /*003a*/ 	.short	(.L_39 - .L_38)
.L_38:
        /*003c*/ 	.word	0x00000000
        /*0040*/ 	.short	0x0001
        /*0042*/ 	.short	0x0008
        /*0044*/ 	.byte	0x00, 0xf5, 0x21, 0x00


	//----- nvinfo : EIATTR_KPARAM_INFO
	.align		4
.L_39:
        /*0048*/ 	.byte	0x04, 0x17
        /*004a*/ 	.short	(.L_41 - .L_40)
.L_40:
        /*004c*/ 	.word	0x00000000
        /*0050*/ 	.short	0x0000
        /*0052*/ 	.short	0x0000
        /*0054*/ 	.byte	0x00, 0xf5, 0x21, 0x00


	//----- nvinfo : EIATTR_SPARSE_MMA_MASK
	.align		4
.L_41:
        /*0058*/ 	.byte	0x03, 0x50
        /*005a*/ 	.short	0x0000


	//----- nvinfo : EIATTR_MAXREG_COUNT
	.align		4
        /*005c*/ 	.byte	0x03, 0x1b
        /*005e*/ 	.short	0x00ff


	//----- nvinfo : EIATTR_MERCURY_ISA_VERSION
	.align		4
        /*0060*/ 	.byte	0x03, 0x5f
        /*0062*/ 	.short	0x0101


	//----- nvinfo : EIATTR_VRC_CTA_INIT_COUNT
	.align		4
        /*0064*/ 	.byte	0x02, 0x4a
	.zero		1
	.zero		1


	//----- nvinfo : EIATTR_EXIT_INSTR_OFFSETS
	.align		4
        /*0068*/ 	.byte	0x04, 0x1c
        /*006a*/ 	.short	(.L_43 - .L_42)


	//   ....[0]....
.L_42:
        /*006c*/ 	.word	0x000001c0


	//   ....[1]....
        /*0070*/ 	.word	0x00000540


	//   ....[2]....
        /*0074*/ 	.word	0x00000900


	//----- nvinfo : EIATTR_CRS_STACK_SIZE
	.align		4
.L_43:
        /*0078*/ 	.byte	0x04, 0x1e
        /*007a*/ 	.short	(.L_45 - .L_44)
.L_44:
        /*007c*/ 	.word	0x00000000


	//----- nvinfo : EIATTR_CBANK_PARAM_SIZE
	.align		4
.L_45:
        /*0080*/ 	.byte	0x03, 0x19
        /*0082*/ 	.short	0x0020


	//----- nvinfo : EIATTR_PARAM_CBANK
	.align		4
        /*0084*/ 	.byte	0x04, 0x0a
        /*0086*/ 	.short	(.L_47 - .L_46)
	.align		4
.L_46:
        /*0088*/ 	.word	index@(.nv.constant0._Z27quantize_fused_pass2_kernelPK6__halfPaPffi)
        /*008c*/ 	.short	0x0380
        /*008e*/ 	.short	0x0020


	//----- nvinfo : EIATTR_SW_WAR
	.align		4
.L_47:
        /*0090*/ 	.byte	0x04, 0x36
        /*0092*/ 	.short	(.L_49 - .L_48)
.L_48:
        /*0094*/ 	.word	0x00000008
.L_49:


//--------------------- .nv.info._Z17dequantize_kernelPKaP6__halfPKfi --------------------------
	.section	.nv.info._Z17dequantize_kernelPKaP6__halfPKfi,"",@"SHT_CUDA_INFO"
	.sectionflags	@""
	.align	4


	//----- nvinfo : EIATTR_CUDA_API_VERSION
	.align		4
        /*0000*/ 	.byte	0x04, 0x37
        /*0002*/ 	.short	(.L_51 - .L_50)
.L_50:
        /*0004*/ 	.word	0x00000082


	//----- nvinfo : EIATTR_KPARAM_INFO
	.align		4
.L_51:
        /*0008*/ 	.byte	0x04, 0x17
        /*000a*/ 	.short	(.L_53 - .L_52)
.L_52:
        /*000c*/ 	.word	0x00000000
        /*0010*/ 	.short	0x0003
        /*0012*/ 	.short	0x0018
        /*0014*/ 	.byte	0x00, 0xf0, 0x11, 0x00


	//----- nvinfo : EIATTR_KPARAM_INFO
	.align		4
.L_53:
        /*0018*/ 	.byte	0x04, 0x17
        /*001a*/ 	.short	(.L_55 - .L_54)
.L_54:
        /*001c*/ 	.word	0x00000000
        /*0020*/ 	.short	0x0002
        /*0022*/ 	.short	0x0010
        /*0024*/ 	.byte	0x00, 0xf5, 0x21, 0x00


	//----- nvinfo : EIATTR_KPARAM_INFO
	.align		4
.L_55:
        /*0028*/ 	.byte	0x04, 0x17
        /*002a*/ 	.short	(.L_57 - .L_56)
.L_56:
        /*002c*/ 	.word	0x00000000
        /*0030*/ 	.short	0x0001
        /*0032*/ 	.short	0x0008
        /*0034*/ 	.byte	0x00, 0xf5, 0x21, 0x00


	//----- nvinfo : EIATTR_KPARAM_INFO
	.align		4
.L_57:
        /*0038*/ 	.byte	0x04, 0x17
        /*003a*/ 	.short	(.L_59 - .L_58)
.L_58:
        /*003c*/ 	.word	0x00000000
        /*0040*/ 	.short	0x0000
        /*0042*/ 	.short	0x0000
        /*0044*/ 	.byte	0x00, 0xf5, 0x21, 0x00


	//----- nvinfo : EIATTR_SPARSE_MMA_MASK
	.align		4
.L_59:
        /*0048*/ 	.byte	0x03, 0x50
        /*004a*/ 	.short	0x0000


	//----- nvinfo : EIATTR_MAXREG_COUNT
	.align		4
        /*004c*/ 	.byte	0x03, 0x1b
        /*004e*/ 	.short	0x00ff


	//----- nvinfo : EIATTR_MERCURY_ISA_VERSION
	.align		4
        /*0050*/ 	.byte	0x03, 0x5f
        /*0052*/ 	.short	0x0101


	//----- nvinfo : EIATTR_VRC_CTA_INIT_COUNT
	.align		4
        /*0054*/ 	.byte	0x02, 0x4a
	.zero		1
	.zero		1


	//----- nvinfo : EIATTR_EXIT_INSTR_OFFSETS
	.align		4
        /*0058*/ 	.byte	0x04, 0x1c
        /*005a*/ 	.short	(.L_61 - .L_60)


	//   ....[0]....
.L_60:
        /*005c*/ 	.word	0x00000410


	//   ....[1]....
        /*0060*/ 	.word	0x00000710


	//   ....[2]....
        /*0064*/ 	.word	0x00000980


	//----- nvinfo : EIATTR_CRS_STACK_SIZE
	.align		4
.L_61:
        /*0068*/ 	.byte	0x04, 0x1e
        /*006a*/ 	.short	(.L_63 - .L_62)
.L_62:
        /*006c*/ 	.word	0x00000000


	//----- nvinfo : EIATTR_CBANK_PARAM_SIZE
	.align		4
.L_63:
        /*0070*/ 	.byte	0x03, 0x19
        /*0072*/ 	.short	0x001c


	//----- nvinfo : EIATTR_PARAM_CBANK
	.align		4
        /*0074*/ 	.byte	0x04, 0x0a
        /*0076*/ 	.short	(.L_65 - .L_64)
	.align		4
.L_64:
        /*0078*/ 	.word	index@(.nv.constant0._Z17dequantize_kernelPKaP6__halfPKfi)
        /*007c*/ 	.short	0x0380
        /*007e*/ 	.short	0x001c


	//----- nvinfo : EIATTR_SW_WAR
	.align		4
.L_65:
        /*0080*/ 	.byte	0x04, 0x36
        /*0082*/ 	.short	(.L_67 - .L_66)
.L_66:
        /*0084*/ 	.word	0x00000008
.L_67:


//--------------------- .nv.info._Z15quantize_kernelPK6__halfPaPKfi --------------------------
	.section	.nv.info._Z15quantize_kernelPK6__halfPaPKfi,"",@"SHT_CUDA_INFO"
	.sectionflags	@""
	.align	4


	//----- nvinfo : EIATTR_CUDA_API_VERSION
	.align		4
        /*0000*/ 	.byte	0x04, 0x37
        /*0002*/ 	.short	(.L_69 - .L_68)
.L_68:
        /*0004*/ 	.word	0x00000082


	//----- nvinfo : EIATTR_KPARAM_INFO
	.align		4
.L_69:
        /*0008*/ 	.byte	0x04, 0x17
        /*000a*/ 	.short	(.L_71 - .L_70)
.L_70:
        /*000c*/ 	.word	0x00000000
        /*0010*/ 	.short	0x0003
        /*0012*/ 	.short	0x0018
        /*0014*/ 	.byte	0x00, 0xf0, 0x11, 0x00


	//----- nvinfo : EIATTR_KPARAM_INFO
	.align		4
.L_71:
        /*0018*/ 	.byte	0x04, 0x17
        /*001a*/ 	.short	(.L_73 - .L_72)
.L_72:
        /*001c*/ 	.word	0x00000000
        /*0020*/ 	.short	0x0002
        /*0022*/ 	.short	0x0010
        /*0024*/ 	.byte	0x00, 0xf5, 0x21, 0x00


	//----- nvinfo : EIATTR_KPARAM_INFO
	.align		4
.L_73:
        /*0028*/ 	.byte	0x04, 0x17
        /*002a*/ 	.short	(.L_75 - .L_74)
.L_74:
        /*002c*/ 	.word	0x00000000
        /*0030*/ 	.short	0x0001
        /*0032*/ 	.short	0x0008
        /*0034*/ 	.byte	0x00, 0xf5, 0x21, 0x00


	//----- nvinfo : EIATTR_KPARAM_INFO
	.align		4
.L_75:
        /*0038*/ 	.byte	0x04, 0x17
        /*003a*/ 	.short	(.L_77 - .L_76)
.L_76:
        /*003c*/ 	.word	0x00000000
        /*0040*/ 	.short	0x0000
        /*0042*/ 	.short	0x0000
        /*0044*/ 	.byte	0x00, 0xf5, 0x21, 0x00


	//----- nvinfo : EIATTR_SPARSE_MMA_MASK
	.align		4
.L_77:
        /*0048*/ 	.byte	0x03, 0x50
        /*004a*/ 	.short	0x0000


	//----- nvinfo : EIATTR_MAXREG_COUNT
	.align		4
        /*004c*/ 	.byte	0x03, 0x1b
        /*004e*/ 	.short	0x00ff


	//----- nvinfo : EIATTR_MERCURY_ISA_VERSION
	.align		4
        /*0050*/ 	.byte	0x03, 0x5f
        /*0052*/ 	.short	0x0101


	//----- nvinfo : EIATTR_VRC_CTA_INIT_COUNT
	.align		4
        /*0054*/ 	.byte	0x02, 0x4a
	.zero		1
	.zero		1


	//----- nvinfo : EIATTR_EXIT_INSTR_OFFSETS
	.align		4
        /*0058*/ 	.byte	0x04, 0x1c
        /*005a*/ 	.short	(.L_79 - .L_78)


	//   ....[0]....
.L_78:
        /*005c*/ 	.word	0x00000560


	//   ....[1]....
        /*0060*/ 	.word	0x000008c0


	//   ....[2]....
        /*0064*/ 	.word	0x00000c80


	//----- nvinfo : EIATTR_CRS_STACK_SIZE
	.align		4
.L_79:
        /*0068*/ 	.byte	0x04, 0x1e
        /*006a*/ 	.short	(.L_81 - .L_80)
.L_80:
        /*006c*/ 	.word	0x00000000


	//----- nvinfo : EIATTR_CBANK_PARAM_SIZE
	.align		4
.L_81:
        /*0070*/ 	.byte	0x03, 0x19
        /*0072*/ 	.short	0x001c


	//----- nvinfo : EIATTR_PARAM_CBANK
	.align		4
        /*0074*/ 	.byte	0x04, 0x0a
        /*0076*/ 	.short	(.L_83 - .L_82)
	.align		4
.L_82:
        /*0078*/ 	.word	index@(.nv.constant0._Z15quantize_kernelPK6__halfPaPKfi)
        /*007c*/ 	.short	0x0380
        /*007e*/ 	.short	0x001c


	//----- nvinfo : EIATTR_SW_WAR
	.align		4
.L_83:
        /*0080*/ 	.byte	0x04, 0x36
        /*0082*/ 	.short	(.L_85 - .L_84)
.L_84:
        /*0084*/ 	.word	0x00000008
.L_85:


//--------------------- .nv.info._Z18find_absmax_kernelPK6__halfPfi --------------------------
	.section	.nv.info._Z18find_absmax_kernelPK6__halfPfi,"",@"SHT_CUDA_INFO"
	.sectionflags	@""
	.align	4


	//----- nvinfo : EIATTR_CUDA_API_VERSION
	.align		4
        /*0000*/ 	.byte	0x04, 0x37
        /*0002*/ 	.short	(.L_87 - .L_86)
.L_86:
        /*0004*/ 	.word	0x00000082


	//----- nvinfo : EIATTR_KPARAM_INFO
	.align		4
.L_87:
        /*0008*/ 	.byte	0x04, 0x17
        /*000a*/ 	.short	(.L_89 - .L_88)
.L_88:
        /*000c*/ 	.word	0x00000000
        /*0010*/ 	.short	0x0002
        /*0012*/ 	.short	0x0010
        /*0014*/ 	.byte	0x00, 0xf0, 0x11, 0x00


	//----- nvinfo : EIATTR_KPARAM_INFO
	.align		4
.L_89:
        /*0018*/ 	.byte	0x04, 0x17
        /*001a*/ 	.short	(.L_91 - .L_90)
.L_90:
        /*001c*/ 	.word	0x00000000
        /*0020*/ 	.short	0x0001
        /*0022*/ 	.short	0x0008
        /*0024*/ 	.byte	0x00, 0xf5, 0x21, 0x00


	//----- nvinfo : EIATTR_KPARAM_INFO
	.align		4
.L_91:
        /*0028*/ 	.byte	0x04, 0x17
        /*002a*/ 	.short	(.L_93 - .L_92)
.L_92:
        /*002c*/ 	.word	0x00000000
        /*0030*/ 	.short	0x0000
        /*0032*/ 	.short	0x0000
        /*0034*/ 	.byte	0x00, 0xf5, 0x21, 0x00


	//----- nvinfo : EIATTR_SPARSE_MMA_MASK
	.align		4
.L_93:
        /*0038*/ 	.byte	0x03, 0x50
        /*003a*/ 	.short	0x0000


	//----- nvinfo : EIATTR_MAXREG_COUNT
	.align		4
        /*003c*/ 	.byte	0x03, 0x1b
        /*003e*/ 	.short	0x00ff


	//----- nvinfo : EIATTR_NUM_BARRIERS
	.align		4
        /*0040*/ 	.byte	0x02, 0x4c
        /*0042*/ 	.byte	0x01
	.zero		1


	//----- nvinfo : EIATTR_MERCURY_ISA_VERSION
	.align		4
        /*0044*/ 	.byte	0x03, 0x5f
        /*0046*/ 	.short	0x0101


	//----- nvinfo : EIATTR_INT_WARP_WIDE_INSTR_OFFSETS
	.align		4
        /*0048*/ 	.byte	0x04, 0x31
        /*004a*/ 	.short	(.L_95 - .L_94)


	//   ....[0]....
.L_94:
        /*004c*/ 	.word	0x00000470


	//   ....[1]....
        /*0050*/ 	.word	0x00000480


	//----- nvinfo : EIATTR_COOP_GROUP_MASK_REGIDS
	.align		4
.L_95:
        /*0054*/ 	.byte	0x04, 0x29
        /*0056*/ 	.short	(.L_97 - .L_96)


	//   ....[0]....
.L_96:
        /*0058*/ 	.word	0xffffffff


	//   ....[1]....
        /*005c*/ 	.word	0xffffffff


	//   ....[2]....
        /*0060*/ 	.word	0xffffffff


	//   ....[3]....
        /*0064*/ 	.word	0xffffffff


	//   ....[4]....
        /*0068*/ 	.word	0xffffffff


	//   ....[5]....
        /*006c*/ 	.word	0xffffffff


	//   ....[6]....
        /*0070*/ 	.word	0xffffffff


	//   ....[7]....
        /*0074*/ 	.word	0xffffffff


	//   ....[8]....
        /*0078*/ 	.word	0xffffffff


	//   ....[9]....
        /*007c*/ 	.word	0xffffffff


	//   ....[10]....
        /*0080*/ 	.word	0x05000008


	//   ....[11]....
        /*0084*/ 	.word	0x05000008


	//   ....[12]....
        /*0088*/ 	.word	0x05000008


	//   ....[13]....
        /*008c*/ 	.word	0x05000008


	//   ....[14]....
        /*0090*/ 	.word	0x05000008


	//----- nvinfo : EIATTR_COOP_GROUP_INSTR_OFFSETS
	.align		4
.L_97:
        /*0094*/ 	.byte	0x04, 0x28
        /*0096*/ 	.short	(.L_99 - .L_98)


	//   ....[0]....
.L_98:
        /*0098*/ 	.word	0x00000180


	//   ....[1]....
        /*009c*/ 	.word	0x00000220


	//   ....[2]....
        /*00a0*/ 	.word	0x00000250


	//   ....[3]....
        /*00a4*/ 	.word	0x00000280


	//   ....[4]....
        /*00a8*/ 	.word	0x000002e0


	//   ....[5]....
        /*00ac*/ 	.word	0x00000370


	//   ....[6]....
        /*00b0*/ 	.word	0x00000390


	//   ....[7]....
        /*00b4*/ 	.word	0x000003b0


	//   ....[8]....
        /*00b8*/ 	.word	0x000003d0


	//   ....[9]....
        /*00bc*/ 	.word	0x000003f0


	//   ....[10]....
        /*00c0*/ 	.word	0x00000520


	//   ....[11]....
        /*00c4*/ 	.word	0x00000590


	//   ....[12]....
        /*00c8*/ 	.word	0x00000600


	//   ....[13]....
        /*00cc*/ 	.word	0x00000670


	//   ....[14]....
        /*00d0*/ 	.word	0x000006e0


	//----- nvinfo : EIATTR_VRC_CTA_INIT_COUNT
	.align		4
.L_99:
        /*00d4*/ 	.byte	0x02, 0x4a
	.zero		1
	.zero		1


	//----- nvinfo : EIATTR_EXIT_INSTR_OFFSETS
	.align		4
        /*00d8*/ 	.byte	0x04, 0x1c
        /*00da*/ 	.short	(.L_101 - .L_100)


	//   ....[0]....
.L_100:
        /*00dc*/ 	.word	0x00000440


	//   ....[1]....
        /*00e0*/ 	.word	0x000004d0


	//----- nvinfo : EIATTR_CRS_STACK_SIZE
	.align		4
.L_101:
        /*00e4*/ 	.byte	0x04, 0x1e
        /*00e6*/ 	.short	(.L_103 - .L_102)
.L_102:
        /*00e8*/ 	.word	0x00000000


	//----- nvinfo : EIATTR_CBANK_PARAM_SIZE
	.align		4
.L_103:
        /*00ec*/ 	.byte	0x03, 0x19
        /*00ee*/ 	.short	0x0014


	//----- nvinfo : EIATTR_PARAM_CBANK
	.align		4
        /*00f0*/ 	.byte	0x04, 0x0a
        /*00f2*/ 	.short	(.L_105 - .L_104)
	.align		4
.L_104:
        /*00f4*/ 	.word	index@(.nv.constant0._Z18find_absmax_kernelPK6__halfPfi)
        /*00f8*/ 	.short	0x0380
        /*00fa*/ 	.short	0x0014


	//----- nvinfo : EIATTR_SW_WAR
	.align		4
.L_105:
        /*00fc*/ 	.byte	0x04, 0x36
        /*00fe*/ 	.short	(.L_107 - .L_106)
.L_106:
        /*0100*/ 	.word	0x00000008
.L_107:


//--------------------- .nv.callgraph             --------------------------
	.section	.nv.callgraph,"",@"SHT_CUDA_CALLGRAPH"
	.align	4
	.sectionentsize	8
	.align		4
        /*0000*/ 	.word	0x00000000
	.align		4
        /*0004*/ 	.word	0xffffffff
	.align		4
        /*0008*/ 	.word	0x00000000
	.align		4
        /*000c*/ 	.word	0xfffffffe
	.align		4
        /*0010*/ 	.word	0x00000000
	.align		4
        /*0014*/ 	.word	0xfffffffd
	.align		4
        /*0018*/ 	.word	0x00000000
	.align		4
        /*001c*/ 	.word	0xfffffffc


//--------------------- .text._Z27quantize_fused_pass2_kernelPK6__halfPaPffi --------------------------
	.section	.text._Z27quantize_fused_pass2_kernelPK6__halfPaPffi,"ax",@progbits
	.align	128
        .global         _Z27quantize_fused_pass2_kernelPK6__halfPaPffi
        .type           _Z27quantize_fused_pass2_kernelPK6__halfPaPffi,@function
        .size           _Z27quantize_fused_pass2_kernelPK6__halfPaPffi,(.L_x_61 - _Z27quantize_fused_pass2_kernelPK6__halfPaPffi)
        .other          _Z27quantize_fused_pass2_kernelPK6__halfPaPffi,@"STO_CUDA_ENTRY STV_DEFAULT"
_Z27quantize_fused_pass2_kernelPK6__halfPaPffi:
.text._Z27quantize_fused_pass2_kernelPK6__halfPaPffi:
[----:B------:R-:W-:Y:S08]  /*0000*/  LDC R1, c[0x0][0x37c] ;  /* 0x0000df00ff017b82 */ /* 0x000ff00000000800 */
[----:B------:R-:W0:Y:S01]  /*0010*/  LDC R4, c[0x0][0x398] ;  /* 0x0000e600ff047b82 */ /* 0x000e220000000800 */
[----:B------:R-:W-:Y:S02]  /*0020*/  UMOV UR4, 0x42fe0000 ;  /* 0x42fe000000047882 */ /* 0x000fe40000000000 */
[----:B------:R-:W-:Y:S01]  /*0030*/  IMAD.U32 R5, RZ, RZ, UR4 ;  /* 0x00000004ff057e24 */ /* 0x000fe2000f8e00ff */
[----:B0-----:R-:W0:Y:S01]  /*0040*/  MUFU.RCP R0, R4 ;  /* 0x0000000400007308 */ /* 0x001e220000001000 */
[----:B------:R-:W-:-:S07]  /*0050*/  FSETP.GT.AND P2, PT, R4, 9.9999999392252902908e-09, PT ;  /* 0x322bcc770400780b */ /* 0x000fce0003f44000 */
[----:B------:R-:W1:Y:S01]  /*0060*/  FCHK P0, R5, R4 ;  /* 0x0000000405007302 */ /* 0x000e620000000000 */
[----:B0-----:R-:W-:-:S04]  /*0070*/  FFMA R3, R0, -R4, 1 ;  /* 0x3f80000000037423 */ /* 0x001fc80000000804 */
[----:B------:R-:W-:-:S04]  /*0080*/  FFMA R0, R0, R3, R0 ;  /* 0x0000000300007223 */ /* 0x000fc80000000000 */
[----:B------:R-:W-:-:S04]  /*0090*/  FFMA R3, R0, 127, RZ ;  /* 0x42fe000000037823 */ /* 0x000fc800000000ff */
[----:B------:R-:W-:-:S04]  /*00a0*/  FFMA R2, R3, -R4, 127 ;  /* 0x42fe000003027423 */ /* 0x000fc80000000804 */
[----:B------:R-:W-:Y:S01]  /*00b0*/  FFMA R6, R0, R2, R3 ;  /* 0x0000000200067223 */ /* 0x000fe20000000003 */
[----:B-1----:R-:W-:Y:S06]  /*00c0*/  @!P0 BRA `(.L_x_0) ;  /* 0x0000000000088947 */ /* 0x002fec0003800000 */
[----:B------:R-:W-:-:S07]  /*00d0*/  MOV R2, 0xf0 ;  /* 0x000000f000027802 */ /* 0x000fce0000000f00 */
[----:B------:R-:W-:Y:S05]  /*00e0*/  CALL.REL.NOINC `($__internal_0_$__cuda_sm3x_div_rn_noftz_f32_slowpath) ;  /* 0x0000000800087944 */ /* 0x000fea0003c00000 */
.L_x_0:
[----:B------:R-:W0:Y:S01]  /*00f0*/  S2R R4, SR_TID.X ;  /* 0x0000000000047919 */ /* 0x000e220000002100 */
[----:B------:R-:W0:Y:S01]  /*0100*/  S2UR UR4, SR_CTAID.X ;  /* 0x00000000000479c3 */ /* 0x000e220000002500 */
[----:B------:R-:W1:Y:S01]  /*0110*/  LDCU UR8, c[0x0][0x39c] ;  /* 0x00007380ff0877ac */ /* 0x000e620008000800 */
[----:B------:R-:W2:Y:S06]  /*0120*/  LDCU.64 UR6, c[0x0][0x358] ;  /* 0x00006b00ff0677ac */ /* 0x000eac0008000a00 */
[----:B------:R-:W3:Y:S01]  /*0130*/  LDC R5, c[0x0][0x360] ;  /* 0x0000d800ff057b82 */ /* 0x000ee20000000800 */
[----:B------:R-:W4:Y:S01]  /*0140*/  LDCU UR5, c[0x0][0x370] ;  /* 0x00006e00ff0577ac */ /* 0x000f220008000800 */
[----:B0-----:R-:W-:Y:S01]  /*0150*/  LOP3.LUT P0, RZ, R4, UR4, RZ, 0xfc, !PT ;  /* 0x0000000404ff7c12 */ /* 0x001fe2000f80fcff */
[----:B---3--:R-:W-:-:S02]  /*0160*/  IMAD R4, R5, UR4, R4 ;  /* 0x0000000405047c24 */ /* 0x008fc4000f8e0204 */
[----:B----4-:R-:W-:-:S03]  /*0170*/  IMAD R0, R5, UR5, RZ ;  /* 0x0000000505007c24 */ /* 0x010fc6000f8e02ff */
[----:B-1----:R-:W-:-:S07]  /*0180*/  ISETP.GE.AND P1, PT, R4, UR8, PT ;  /* 0x0000000804007c0c */ /* 0x002fce000bf26270 */
[----:B------:R-:W2:Y:S08]  /*0190*/  @!P0 LDC R7, c[0x0][0x398] ;  /* 0x0000e600ff078b82 */ /* 0x000eb00000000800 */
[----:B------:R-:W2:Y:S02]  /*01a0*/  @!P0 LDC.64 R2, c[0x0][0x390] ;  /* 0x0000e400ff028b82 */ /* 0x000ea40000000a00 */
[----:B--2---:R0:W-:Y:S01]  /*01b0*/  @!P0 STG.E desc[UR6][R2.64], R7 ;  /* 0x0000000702008986 */ /* 0x0041e2000c101906 */
[----:B------:R-:W-:Y:S05]  /*01c0*/  @P1 EXIT ;  /* 0x000000000000194d */ /* 0x000fea0003800000 */
[----:B------:R-:W1:Y:S01]  /*01d0*/  I2F.U32.RP R9, R0 ;  /* 0x0000000000097306 */ /* 0x000e620000209000 */
[----:B0-----:R-:W-:Y:S01]  /*01e0*/  IMAD.MOV.U32 R3, RZ, RZ, R4 ;  /* 0x000000ffff037224 */ /* 0x001fe200078e0004 */
[C---:B------:R-:W-:Y:S01]  /*01f0*/  ISETP.NE.U32.AND P3, PT, R0.reuse, RZ, PT ;  /* 0x000000ff0000720c */ /* 0x040fe20003f65070 */
[----:B------:R-:W-:Y:S01]  /*0200*/  IMAD.MOV R11, RZ, RZ, -R0 ;  /* 0x000000ffff0b7224 */ /* 0x000fe200078e0a00 */
[----:B------:R-:W0:Y:S01]  /*0210*/  LDCU.64 UR4, c[0x0][0x388] ;  /* 0x00007100ff0477ac */ /* 0x000e220008000a00 */
[----:B------:R-:W-:Y:S01]  /*0220*/  IMAD.IADD R2, R0, 0x1, R3 ;  /* 0x0000000100027824 */ /* 0x000fe200078e0203 */
[----:B------:R-:W-:Y:S01]  /*0230*/  BSSY.RECONVERGENT B0, `(.L_x_1) ;  /* 0x0000030000007945 */ /* 0x000fe20003800200 */
[----:B------:R-:W-:-:S03]  /*0240*/  IMAD.MOV.U32 R4, RZ, RZ, RZ ;  /* 0x000000ffff047224 */ /* 0x000fc600078e00ff */
[C---:B------:R-:W-:Y:S02]  /*0250*/  ISETP.GE.AND P0, PT, R2.reuse, UR8, PT ;  /* 0x0000000802007c0c */ /* 0x040fe4000bf06270 */
[----:B------:R-:W-:Y:S02]  /*0260*/  VIMNMX R7, PT, PT, R2, UR8, !PT ;  /* 0x0000000802077c48 */ /* 0x000fe4000ffe0100 */
[----:B------:R-:W-:Y:S01]  /*0270*/  SEL R8, RZ, 0x1, P0 ;  /* 0x00000001ff087807 */ /* 0x000fe20000000000 */
[----:B-1----:R-:W1:Y:S03]  /*0280*/  MUFU.RCP R9, R9 ;  /* 0x0000000900097308 */ /* 0x002e660000001000 */
[----:B------:R-:W-:Y:S01]  /*0290*/  IADD3 R7, PT, PT, R7, -R2, -R8 ;  /* 0x8000000207077210 */ /* 0x000fe20007ffe808 */
[----:B-1----:R-:W-:-:S06]  /*02a0*/  VIADD R5, R9, 0xffffffe ;  /* 0x0ffffffe09057836 */ /* 0x002fcc0000000000 */
[----:B------:R-:W1:Y:S02]  /*02b0*/  F2I.FTZ.U32.TRUNC.NTZ R5, R5 ;  /* 0x0000000500057305 */ /* 0x000e64000021f000 */
[----:B-1----:R-:W-:-:S04]  /*02c0*/  IMAD R11, R11, R5, RZ ;  /* 0x000000050b0b7224 */ /* 0x002fc800078e02ff */
[----:B------:R-:W-:-:S06]  /*02d0*/  IMAD.HI.U32 R4, R5, R11, R4 ;  /* 0x0000000b05047227 */ /* 0x000fcc00078e0004 */
[----:B------:R-:W-:-:S04]  /*02e0*/  IMAD.HI.U32 R5, R4, R7, RZ ;  /* 0x0000000704057227 */ /* 0x000fc800078e00ff */
[----:B------:R-:W-:-:S04]  /*02f0*/  IMAD.MOV R2, RZ, RZ, -R5 ;  /* 0x000000ffff027224 */ /* 0x000fc800078e0a05 */
[----:B------:R-:W-:-:S05]  /*0300*/  IMAD R7, R0, R2, R7 ;  /* 0x0000000200077224 */ /* 0x000fca00078e0207 */
[----:B------:R-:W-:-:S13]  /*0310*/  ISETP.GE.U32.AND P0, PT, R7, R0, PT ;  /* 0x000000000700720c */ /* 0x000fda0003f06070 */
[----:B------:R-:W-:Y:S02]  /*0320*/  @P0 IMAD.IADD R7, R7, 0x1, -R0 ;  /* 0x0000000107070824 */ /* 0x000fe400078e0a00 */
[----:B------:R-:W-:-:S03]  /*0330*/  @P0 VIADD R5, R5, 0x1 ;  /* 0x0000000105050836 */ /* 0x000fc60000000000 */
[----:B------:R-:W-:-:S13]  /*0340*/  ISETP.GE.U32.AND P1, PT, R7, R0, PT ;  /* 0x000000000700720c */ /* 0x000fda0003f26070 */
[----:B------:R-:W-:Y:S01]  /*0350*/  @P1 VIADD R5, R5, 0x1 ;  /* 0x0000000105051836 */ /* 0x000fe20000000000 */
[----:B------:R-:W-:-:S05]  /*0360*/  @!P3 LOP3.LUT R5, RZ, R0, RZ, 0x33, !PT ;  /* 0x00000000ff05b212 */ /* 0x000fca00078e33ff */
[----:B------:R-:W-:-:S05]  /*0370*/  IMAD.IADD R8, R8, 0x1, R5 ;  /* 0x0000000108087824 */ /* 0x000fca00078e0205 */
[C---:B------:R-:W-:Y:S02]  /*0380*/  LOP3.LUT R2, R8.reuse, 0x3, RZ, 0xc0, !PT ;  /* 0x0000000308027812 */ /* 0x040fe400078ec0ff */
[----:B------:R-:W-:Y:S02]  /*0390*/  ISETP.GE.U32.AND P0, PT, R8, 0x3, PT ;  /* 0x000000030800780c */ /* 0x000fe40003f06070 */
[----:B------:R-:W-:Y:S02]  /*03a0*/  ISETP.NE.AND P1, PT, R2, 0x3, PT ;  /* 0x000000030200780c */ /* 0x000fe40003f25270 */
[----:B------:R-:W-:-:S11]  /*03b0*/  FSEL R2, R6, RZ, P2 ;  /* 0x000000ff06027208 */ /* 0x000fd60001000000 */
[----:B0-----:R-:W-:Y:S05]  /*03c0*/  @!P1 BRA `(.L_x_2) ;  /* 0x0000000000589947 */ /* 0x001fea0003800000 */
[----:B------:R-:W0:Y:S01]  /*03d0*/  LDC.64 R4, c[0x0][0x380] ;  /* 0x0000e000ff047b82 */ /* 0x000e220000000a00 */
[----:B------:R-:W-:-:S05]  /*03e0*/  VIADD R6, R8, 0x1 ;  /* 0x0000000108067836 */ /* 0x000fca0000000000 */
[----:B------:R-:W-:-:S05]  /*03f0*/  LOP3.LUT R6, R6, 0x3, RZ, 0xc0, !PT ;  /* 0x0000000306067812 */ /* 0x000fca00078ec0ff */
[----:B------:R-:W-:-:S07]  /*0400*/  IMAD.MOV R10, RZ, RZ, -R6 ;  /* 0x000000ffff0a7224 */ /* 0x000fce00078e0a06 */
.L_x_3:
[----:B0-----:R-:W-:-:S06]  /*0410*/  IMAD.WIDE R6, R3, 0x2, R4 ;  /* 0x0000000203067825 */ /* 0x001fcc00078e0204 */
[----:B------:R-:W2:Y:S01]  /*0420*/  LDG.E.U16.CONSTANT R6, desc[UR6][R6.64] ;  /* 0x0000000606067981 */ /* 0x000ea2000c1e9500 */
[----:B-1----:R-:W-:Y:S02]  /*0430*/  IMAD.MOV.U32 R8, RZ, RZ, 0x3f000000 ;  /* 0x3f000000ff087424 */ /* 0x002fe400078e00ff */
[----:B------:R-:W-:Y:S02]  /*0440*/  VIADD R10, R10, 0x1 ;  /* 0x000000010a0a7836 */ /* 0x000fe40000000000 */
[----:B--2---:R-:W-:-:S05]  /*0450*/  HADD2.F32 R9, -RZ, R6.H0_H0 ;  /* 0x20000006ff097230 */ /* 0x004fca0000004100 */
[----:B------:R-:W-:-:S05]  /*0460*/  FMUL R9, R2, R9 ;  /* 0x0000000902097220 */ /* 0x000fca0000400000 */
[----:B------:R-:W-:-:S05]  /*0470*/  LOP3.LUT R8, R8, 0x80000000, R9, 0xb8, !PT ;  /* 0x8000000008087812 */ /* 0x000fca00078eb809 */
[----:B------:R-:W-:-:S06]  /*0480*/  FADD.RZ R11, R9, R8 ;  /* 0x00000008090b7221 */ /* 0x000fcc000000c000 */
[----:B------:R-:W0:Y:S02]  /*0490*/  FRND.TRUNC R11, R11 ;  /* 0x0000000b000b7307 */ /* 0x000e24000020d000 */
[----:B0-----:R-:W-:-:S04]  /*04a0*/  FMNMX R8, R11, 127, PT ;  /* 0x42fe00000b087809 */ /* 0x001fc80003800000 */
[----:B------:R-:W-:Y:S02]  /*04b0*/  FMNMX R12, R8, -127, !PT ;  /* 0xc2fe0000080c7809 */ /* 0x000fe40007800000 */
[C---:B------:R-:W-:Y:S02]  /*04c0*/  IADD3 R8, P1, PT, R3.reuse, UR4, RZ ;  /* 0x0000000403087c10 */ /* 0x040fe4000ff3e0ff */
[----:B------:R-:W0:Y:S02]  /*04d0*/  F2I.TRUNC.NTZ R13, R12 ;  /* 0x0000000c000d7305 */ /* 0x000e24000020f100 */
[----:B------:R-:W-:Y:S01]  /*04e0*/  LEA.HI.X.SX32 R9, R3, UR5, 0x1, P1 ;  /* 0x0000000503097c11 */ /* 0x000fe200088f0eff */
[----:B------:R-:W-:Y:S01]  /*04f0*/  IMAD.IADD R3, R0, 0x1, R3 ;  /* 0x0000000100037824 */ /* 0x000fe200078e0203 */
[----:B------:R-:W-:-:S03]  /*0500*/  ISETP.NE.AND P1, PT, R10, RZ, PT ;  /* 0x000000ff0a00720c */ /* 0x000fc60003f25270 */
[----:B0-----:R1:W-:Y:S10]  /*0510*/  STG.E.U8 desc[UR6][R8.64], R13 ;  /* 0x0000000d08007986 */ /* 0x0013f4000c101106 */
[----:B------:R-:W-:Y:S05]  /*0520*/  @P1 BRA `(.L_x_3) ;  /* 0xfffffffc00b81947 */ /* 0x000fea000383ffff */
.L_x_2:
[----:B------:R-:W-:Y:S05]  /*0530*/  BSYNC.RECONVERGENT B0 ;  /* 0x0000000000007941 */ /* 0x000fea0003800200 */
.L_x_1:
[----:B------:R-:W-:Y:S05]  /*0540*/  @!P0 EXIT ;  /* 0x000000000000894d */ /* 0x000fea0003800000 */
[----:B------:R-:W0:Y:S01]  /*0550*/  LDC.64 R4, c[0x0][0x380] ;  /* 0x0000e000ff047b82 */ /* 0x000e220000000a00 */
[----:B------:R-:W-:Y:S01]  /*0560*/  SHF.R.S32.HI R6, RZ, 0x1f, R0 ;  /* 0x0000001fff067819 */ /* 0x000fe20000011400 */
[----:B------:R-:W2:Y:S06]  /*0570*/  LDCU.64 UR4, c[0x0][0x388] ;  /* 0x00007100ff0477ac */ /* 0x000eac0008000a00 */
.L_x_4:
[----:B0--3--:R-:W-:-:S05]  /*0580*/  IMAD.WIDE R14, R3, 0x2, R4 ;  /* 0x00000002030e7825 */ /* 0x009fca00078e0204 */
[----:B------:R-:W3:Y:S01]  /*0590*/  LDG.E.U16.CONSTANT R17, desc[UR6][R14.64] ;  /* 0x000000060e117981 */ /* 0x000ee2000c1e9500 */
[----:B-1----:R-:W-:-:S05]  /*05a0*/  IMAD.WIDE R8, R0, 0x2, R14 ;  /* 0x0000000200087825 */ /* 0x002fca00078e020e */
[----:B------:R-:W4:Y:S01]  /*05b0*/  LDG.E.U16.CONSTANT R7, desc[UR6][R8.64] ;  /* 0x0000000608077981 */ /* 0x000f22000c1e9500 */
[----:B------:R-:W-:-:S05]  /*05c0*/  IMAD.WIDE R10, R0, 0x2, R8 ;  /* 0x00000002000a7825 */ /* 0x000fca00078e0208 */
[----:B------:R-:W5:Y:S01]  /*05d0*/  LDG.E.U16.CONSTANT R16, desc[UR6][R10.64] ;  /* 0x000000060a107981 */ /* 0x000f62000c1e9500 */
[----:B------:R-:W-:-:S06]  /*05e0*/  IMAD.WIDE R12, R0, 0x2, R10 ;  /* 0x00000002000c7825 */ /* 0x000fcc00078e020a */
[----:B------:R-:W2:Y:S01]  /*05f0*/  LDG.E.U16.CONSTANT R12, desc[UR6][R12.64] ;  /* 0x000000060c0c7981 */ /* 0x000ea2000c1e9500 */
[----:B------:R-:W-:Y:S02]  /*0600*/  IMAD.MOV.U32 R18, RZ, RZ, 0x3f000000 ;  /* 0x3f000000ff127424 */ /* 0x000fe400078e00ff */
[----:B---3--:R-:W-:-:S05]  /*0610*/  HADD2.F32 R17, -RZ, R17.H0_H0 ;  /* 0x20000011ff117230 */ /* 0x008fca0000004100 */
[----:B------:R-:W-:Y:S01]  /*0620*/  FMUL R17, R2, R17 ;  /* 0x0000001102117220 */ /* 0x000fe20000400000 */
[----:B----4-:R-:W-:-:S04]  /*0630*/  HADD2.F32 R7, -RZ, R7.H0_H0 ;  /* 0x20000007ff077230 */ /* 0x010fc80000004100 */
[----:B------:R-:W-:Y:S01]  /*0640*/  LOP3.LUT R14, R18, 0x80000000, R17, 0xb8, !PT ;  /* 0x80000000120e7812 */ /* 0x000fe200078eb811 */
[----:B------:R-:W-:Y:S01]  /*0650*/  FMUL R7, R2, R7 ;  /* 0x0000000702077220 */ /* 0x000fe20000400000 */
[----:B-----5:R-:W-:-:S03]  /*0660*/  HADD2.F32 R9, -RZ, R16.H0_H0 ;  /* 0x20000010ff097230 */ /* 0x020fc60000004100 */
[----:B------:R-:W-:Y:S01]  /*0670*/  FADD.RZ R14, R17, R14 ;  /* 0x0000000e110e7221 */ /* 0x000fe2000000c000 */
[----:B------:R-:W-:Y:S01]  /*0680*/  LOP3.LUT R8, R18, 0x80000000, R7, 0xb8, !PT ;  /* 0x8000000012087812 */ /* 0x000fe200078eb807 */
[----:B------:R-:W-:-:S04]  /*0690*/  FMUL R9, R2, R9 ;  /* 0x0000000902097220 */ /* 0x000fc80000400000 */
[----:B------:R-:W-:Y:S01]  /*06a0*/  FADD.RZ R8, R7, R8 ;  /* 0x0000000807087221 */ /* 0x000fe2000000c000 */
[----:B--2---:R-:W-:Y:S01]  /*06b0*/  HADD2.F32 R7, -RZ, R12.H0_H0 ;  /* 0x2000000cff077230 */ /* 0x004fe20000004100 */
[----:B------:R-:W-:Y:S01]  /*06c0*/  LOP3.LUT R10, R18, 0x80000000, R9, 0xb8, !PT ;  /* 0x80000000120a7812 */ /* 0x000fe200078eb809 */
[----:B------:R-:W0:Y:S03]  /*06d0*/  FRND.TRUNC R14, R14 ;  /* 0x0000000e000e7307 */ /* 0x000e26000020d000 */
[----:B------:R-:W-:Y:S01]  /*06e0*/  FMUL R7, R2, R7 ;  /* 0x0000000702077220 */ /* 0x000fe20000400000 */
[----:B------:R-:W-:-:S04]  /*06f0*/  FADD.RZ R10, R9, R10 ;  /* 0x0000000a090a7221 */ /* 0x000fc8000000c000 */
[----:B------:R-:W-:Y:S01]  /*0700*/  LOP3.LUT R12, R18, 0x80000000, R7, 0xb8, !PT ;  /* 0x80000000120c7812 */ /* 0x000fe200078eb807 */
[----:B------:R-:W1:Y:S04]  /*0710*/  FRND.TRUNC R8, R8 ;  /* 0x0000000800087307 */ /* 0x000e68000020d000 */
[----:B------:R-:W-:Y:S01]  /*0720*/  FADD.RZ R12, R7, R12 ;  /* 0x0000000c070c7221 */ /* 0x000fe2000000c000 */
[----:B0-----:R-:W-:-:S03]  /*0730*/  FMNMX R14, R14, 127, PT ;  /* 0x42fe00000e0e7809 */ /* 0x001fc60003800000 */
[----:B------:R-:W0:Y:S01]  /*0740*/  FRND.TRUNC R10, R10 ;  /* 0x0000000a000a7307 */ /* 0x000e22000020d000 */
[----:B------:R-:W-:Y:S02]  /*0750*/  FMNMX R14, R14, -127, !PT ;  /* 0xc2fe00000e0e7809 */ /* 0x000fe40007800000 */
[----:B-1----:R-:W-:-:S05]  /*0760*/  FMNMX R7, R8, 127, PT ;  /* 0x42fe000008077809 */ /* 0x002fca0003800000 */
[----:B------:R-:W1:Y:S01]  /*0770*/  FRND.TRUNC R12, R12 ;  /* 0x0000000c000c7307 */ /* 0x000e62000020d000 */
[----:B------:R-:W-:Y:S02]  /*0780*/  FMNMX R7, R7, -127, !PT ;  /* 0xc2fe000007077809 */ /* 0x000fe40007800000 */
[----:B0-----:R-:W-:-:S05]  /*0790*/  FMNMX R8, R10, 127, PT ;  /* 0x42fe00000a087809 */ /* 0x001fca0003800000 */
[----:B------:R-:W0:Y:S01]  /*07a0*/  F2I.TRUNC.NTZ R21, R14 ;  /* 0x0000000e00157305 */ /* 0x000e22000020f100 */
[----:B------:R-:W-:Y:S02]  /*07b0*/  FMNMX R16, R8, -127, !PT ;  /* 0xc2fe000008107809 */ /* 0x000fe40007800000 */
[----:B------:R-:W-:Y:S02]  /*07c0*/  IADD3 R8, P0, PT, R3, UR4, RZ ;  /* 0x0000000403087c10 */ /* 0x000fe4000ff1e0ff */
[----:B-1----:R-:W-:-:S03]  /*07d0*/  FMNMX R11, R12, 127, PT ;  /* 0x42fe00000c0b7809 */ /* 0x002fc60003800000 */
[----:B------:R-:W1:Y:S01]  /*07e0*/  F2I.TRUNC.NTZ R7, R7 ;  /* 0x0000000700077305 */ /* 0x000e62000020f100 */
[----:B------:R-:W-:Y:S01]  /*07f0*/  LEA.HI.X.SX32 R9, R3, UR5, 0x1, P0 ;  /* 0x0000000503097c11 */ /* 0x000fe200080f0eff */
[C---:B------:R-:W-:Y:S01]  /*0800*/  IMAD R3, R0.reuse, 0x4, R3 ;  /* 0x0000000400037824 */ /* 0x040fe200078e0203 */
[----:B------:R-:W-:Y:S02]  /*0810*/  IADD3 R10, P0, PT, R0, R8, RZ ;  /* 0x00000008000a7210 */ /* 0x000fe40007f1e0ff */
[----:B------:R-:W-:Y:S01]  /*0820*/  FMNMX R18, R11, -127, !PT ;  /* 0xc2fe00000b127809 */ /* 0x000fe20007800000 */
[----:B0-----:R3:W-:Y:S02]  /*0830*/  STG.E.U8 desc[UR6][R8.64], R21 ;  /* 0x0000001508007986 */ /* 0x0017e4000c101106 */
[----:B------:R-:W-:Y:S01]  /*0840*/  IMAD.X R11, R6, 0x1, R9, P0 ;  /* 0x00000001060b7824 */ /* 0x000fe200000e0609 */
[----:B------:R-:W0:Y:S01]  /*0850*/  F2I.TRUNC.NTZ R17, R16 ;  /* 0x0000001000117305 */ /* 0x000e22000020f100 */
[----:B------:R-:W-:-:S05]  /*0860*/  IADD3 R12, P0, PT, R0, R10, RZ ;  /* 0x0000000a000c7210 */ /* 0x000fca0007f1e0ff */
[----:B------:R-:W-:Y:S01]  /*0870*/  IMAD.X R13, R6, 0x1, R11, P0 ;  /* 0x00000001060d7824 */ /* 0x000fe200000e060b */
[----:B------:R-:W-:Y:S01]  /*0880*/  IADD3 R14, P0, PT, R0, R12, RZ ;  /* 0x0000000c000e7210 */ /* 0x000fe20007f1e0ff */
[----:B------:R-:W2:Y:S01]  /*0890*/  F2I.TRUNC.NTZ R19, R18 ;  /* 0x0000001200137305 */ /* 0x000ea2000020f100 */
[----:B-1----:R3:W-:Y:S03]  /*08a0*/  STG.E.U8 desc[UR6][R10.64], R7 ;  /* 0x000000070a007986 */ /* 0x0027e6000c101106 */
[----:B------:R-:W-:Y:S01]  /*08b0*/  IMAD.X R15, R6, 0x1, R13, P0 ;  /* 0x00000001060f7824 */ /* 0x000fe200000e060d */
[----:B------:R-:W-:Y:S01]  /*08c0*/  ISETP.GE.AND P0, PT, R3, UR8, PT ;  /* 0x0000000803007c0c */ /* 0x000fe2000bf06270 */
[----:B0-----:R3:W-:Y:S04]  /*08d0*/  STG.E.U8 desc[UR6][R12.64], R17 ;  /* 0x000000110c007986 */ /* 0x0017e8000c101106 */
[----:B--2---:R3:W-:Y:S08]  /*08e0*/  STG.E.U8 desc[UR6][R14.64], R19 ;  /* 0x000000130e007986 */ /* 0x0047f0000c101106 */
[----:B------:R-:W-:Y:S05]  /*08f0*/  @!P0 BRA `(.L_x_4) ;  /* 0xfffffffc00208947 */ /* 0x000fea000383ffff */
[----:B------:R-:W-:Y:S05]  /*0900*/  EXIT ;  /* 0x000000000000794d */ /* 0x000fea0003800000 */
        .weak           $__internal_0_$__cuda_sm3x_div_rn_noftz_f32_slowpath
        .type           $__internal_0_$__cuda_sm3x_div_rn_noftz_f32_slowpath,@function
        .size           $__internal_0_$__cuda_sm3x_div_rn_noftz_f32_slowpath,(.L_x_61 - $__internal_0_$__cuda_sm3x_div_rn_noftz_f32_slowpath)
$__internal_0_$__cuda_sm3x_div_rn_noftz_f32_slowpath:
[----:B------:R-:W0:Y:S08]  /*0910*/  LDC R0, c[0x0][0x398] ;  /* 0x0000e600ff007b82 */ /* 0x000e300000000800 */
[----:B------:R-:W1:Y:S01]  /*0920*/  LDC R5, c[0x0][0x398] ;  /* 0x0000e600ff057b82 */ /* 0x000e620000000800 */
[----:B0-----:R-:W-:-:S04]  /*0930*/  SHF.R.U32.HI R3, RZ, 0x17, R0 ;  /* 0x00000017ff037819 */ /* 0x001fc80000011600 */
[----:B------:R-:W-:-:S05]  /*0940*/  LOP3.LUT R3, R3, 0xff, RZ, 0xc0, !PT ;  /* 0x000000ff03037812 */ /* 0x000fca00078ec0ff */
[----:B------:R-:W-:-:S05]  /*0950*/  VIADD R6, R3, 0xffffffff ;  /* 0xffffffff03067836 */ /* 0x000fca0000000000 */
[----:B------:R-:W-:-:S13]  /*0960*/  ISETP.GT.U32.AND P0, PT, R6, 0xfd, PT ;  /* 0x000000fd0600780c */ /* 0x000fda0003f04070 */
[----:B------:R-:W-:Y:S01]  /*0970*/  @!P0 IMAD.MOV.U32 R4, RZ, RZ, RZ ;  /* 0x000000ffff048224 */ /* 0x000fe200078e00ff */
[----:B-1----:R-:W-:Y:S06]  /*0980*/  @!P0 BRA `(.L_x_5) ;  /* 0x00000000003c8947 */ /* 0x002fec0003800000 */
[----:B------:R-:W-:-:S13]  /*0990*/  FSETP.GTU.FTZ.AND P0, PT, |R0|, +INF , PT ;  /* 0x7f8000000000780b */ /* 0x000fda0003f1c200 */
[----:B------:R-:W-:Y:S05]  /*09a0*/  @P0 BRA `(.L_x_6) ;  /* 0x0000000400280947 */ /* 0x000fea0003800000 */
[----:B------:R-:W-:-:S05]  /*09b0*/  IMAD.MOV.U32 R4, RZ, RZ, 0x42fe0000 ;  /* 0x42fe0000ff047424 */ /* 0x000fca00078e00ff */
[----:B------:R-:W-:-:S13]  /*09c0*/  LOP3.LUT P0, RZ, R5, 0x7fffffff, R4, 0xc8, !PT ;  /* 0x7fffffff05ff7812 */ /* 0x000fda000780c804 */
[----:B------:R-:W-:Y:S05]  /*09d0*/  @!P0 BRA `(.L_x_7) ;  /* 0x0000000400148947 */ /* 0x000fea0003800000 */
[----:B------:R-:W-:Y:S02]  /*09e0*/  FSETP.NEU.FTZ.AND P0, PT, |R0|, +INF , PT ;  /* 0x7f8000000000780b */ /* 0x000fe40003f1d200 */
[----:B------:R-:W-:-:S04]  /*09f0*/  LOP3.LUT P1, RZ, R4, 0x7fffffff, RZ, 0xc0, !PT ;  /* 0x7fffffff04ff7812 */ /* 0x000fc8000782c0ff */
[----:B------:R-:W-:-:S13]  /*0a00*/  PLOP3.LUT P0, PT, P0, P1, PT, 0x2f, 0xf2 ;  /* 0x0000000000f2781c */ /* 0x000fda0000702577 */
[----:B------:R-:W-:Y:S05]  /*0a10*/  @P0 BRA `(.L_x_8) ;  /* 0x0000000000fc0947 */ /* 0x000fea0003800000 */
[----:B------:R-:W-:-:S13]  /*0a20*/  LOP3.LUT P0, RZ, R5, 0x7fffffff, RZ, 0xc0, !PT ;  /* 0x7fffffff05ff7812 */ /* 0x000fda000780c0ff */
[----:B------:R-:W-:Y:S05]  /*0a30*/  @!P0 BRA `(.L_x_9) ;  /* 0x0000000000e88947 */ /* 0x000fea0003800000 */
[----:B------:R-:W-:Y:S01]  /*0a40*/  ISETP.GE.AND P0, PT, R6, RZ, PT ;  /* 0x000000ff0600720c */ /* 0x000fe20003f06270 */
[----:B------:R-:W-:-:S12]  /*0a50*/  IMAD.MOV.U32 R4, RZ, RZ, RZ ;  /* 0x000000ffff047224 */ /* 0x000fd800078e00ff */
[----:B------:R-:W-:Y:S01]  /*0a60*/  @!P0 FFMA R5, R0, 1.84467440737095516160e+19, RZ ;  /* 0x5f80000000058823 */ /* 0x000fe200000000ff */
[----:B------:R-:W-:-:S07]  /*0a70*/  @!P0 VIADD R4, R4, 0x40 ;  /* 0x0000004004048836 */ /* 0x000fce0000000000 */
.L_x_5:
[----:B------:R-:W-:Y:S01]  /*0a80*/  LEA R0, R3, 0xc0800000, 0x17 ;  /* 0xc080000003007811 */ /* 0x000fe200078eb8ff */
[----:B------:R-:W-:Y:S01]  /*0a90*/  UMOV UR4, 0x42fe0000 ;  /* 0x42fe000000047882 */ /* 0x000fe20000000000 */
[----:B------:R-:W-:Y:S01]  /*0aa0*/  IADD3 R3, PT, PT, R4, 0x85, -R3 ;  /* 0x0000008504037810 */ /* 0x000fe20007ffe803 */
[----:B------:R-:W-:Y:S02]  /*0ab0*/  UIADD3 UR4, UPT, UPT, UR4, -0x3000000, URZ ;  /* 0xfd00000004047890 */ /* 0x000fe4000fffe0ff */
[----:B------:R-:W-:-:S04]  /*0ac0*/  IMAD.IADD R5, R5, 0x1, -R0 ;  /* 0x0000000105057824 */ /* 0x000fc800078e0a00 */
[----:B------:R-:W0:Y:S01]  /*0ad0*/  MUFU.RCP R0, R5 ;  /* 0x0000000500007308 */ /* 0x000e220000001000 */
[----:B------:R-:W-:-:S04]  /*0ae0*/  FADD.FTZ R7, -R5, -RZ ;  /* 0x800000ff05077221 */ /* 0x000fc80000010100 */
[----:B0-----:R-:W-:-:S04]  /*0af0*/  FFMA R9, R0, R7, 1 ;  /* 0x3f80000000097423 */ /* 0x001fc80000000007 */
[----:B------:R-:W-:-:S04]  /*0b00*/  FFMA R0, R0, R9, R0 ;  /* 0x0000000900007223 */ /* 0x000fc80000000000 */
[----:B------:R-:W-:-:S04]  /*0b10*/  FFMA R6, R0, UR4, RZ ;  /* 0x0000000400067c23 */ /* 0x000fc800080000ff */
[----:B------:R-:W-:-:S04]  /*0b20*/  FFMA R9, R7, R6, UR4 ;  /* 0x0000000407097e23 */ /* 0x000fc80008000006 */
[----:B------:R-:W-:-:S04]  /*0b30*/  FFMA R9, R0, R9, R6 ;  /* 0x0000000900097223 */ /* 0x000fc80000000006 */
[----:B------:R-:W-:-:S04]  /*0b40*/  FFMA R8, R7, R9, UR4 ;  /* 0x0000000407087e23 */ /* 0x000fc80008000009 */
[----:B------:R-:W-:-:S05]  /*0b50*/  FFMA R6, R0, R8, R9 ;  /* 0x0000000800067223 */ /* 0x000fca0000000009 */
[----:B------:R-:W-:-:S04]  /*0b60*/  SHF.R.U32.HI R5, RZ, 0x17, R6 ;  /* 0x00000017ff057819 */ /* 0x000fc80000011606 */
[----:B------:R-:W-:-:S05]  /*0b70*/  LOP3.LUT R5, R5, 0xff, RZ, 0xc0, !PT ;  /* 0x000000ff05057812 */ /* 0x000fca00078ec0ff */
[----:B------:R-:W-:-:S04]  /*0b80*/  IMAD.IADD R7, R5, 0x1, R3 ;  /* 0x0000000105077824 */ /* 0x000fc800078e0203 */
[----:B------:R-:W-:-:S05]  /*0b90*/  VIADD R4, R7, 0xffffffff ;  /* 0xffffffff07047836 */ /* 0x000fca0000000000 */
[----:B------:R-:W-:-:S13]  /*0ba0*/  ISETP.GE.U32.AND P0, PT, R4, 0xfe, PT ;  /* 0x000000fe0400780c */ /* 0x000fda0003f06070 */
[----:B------:R-:W-:Y:S05]  /*0bb0*/  @!P0 BRA `(.L_x_10) ;  /* 0x0000000000808947 */ /* 0x000fea0003800000 */
[----:B------:R-:W-:-:S13]  /*0bc0*/  ISETP.GT.AND P0, PT, R7, 0xfe, PT ;  /* 0x000000fe0700780c */ /* 0x000fda0003f04270 */
[----:B------:R-:W-:Y:S05]  /*0bd0*/  @P0 BRA `(.L_x_11) ;  /* 0x00000000006c0947 */ /* 0x000fea0003800000 */
[----:B------:R-:W-:-:S13]  /*0be0*/  ISETP.GE.AND P0, PT, R7, 0x1, PT ;  /* 0x000000010700780c */ /* 0x000fda0003f06270 */
[----:B------:R-:W-:Y:S05]  /*0bf0*/  @P0 BRA `(.L_x_12) ;  /* 0x0000000000980947 */ /* 0x000fea0003800000 */
[----:B------:R-:W-:Y:S02]  /*0c00*/  ISETP.GE.AND P0, PT, R7, -0x18, PT ;  /* 0xffffffe80700780c */ /* 0x000fe40003f06270 */
[----:B------:R-:W-:-:S11]  /*0c10*/  LOP3.LUT R6, R6, 0x80000000, RZ, 0xc0, !PT ;  /* 0x8000000006067812 */ /* 0x000fd600078ec0ff */
[----:B------:R-:W-:Y:S05]  /*0c20*/  @!P0 BRA `(.L_x_12) ;  /* 0x00000000008c8947 */ /* 0x000fea0003800000 */
[CC--:B------:R-:W-:Y:S01]  /*0c30*/  FFMA.RZ R3, R0.reuse, R8.reuse, R9 ;  /* 0x0000000800037223 */ /* 0x0c0fe2000000c009 */
[C---:B------:R-:W-:Y:S01]  /*0c40*/  VIADD R5, R7.reuse, 0x20 ;  /* 0x0000002007057836 */ /* 0x040fe20000000000 */
[C---:B------:R-:W-:Y:S02]  /*0c50*/  ISETP.NE.AND P3, PT, R7.reuse, RZ, PT ;  /* 0x000000ff0700720c */ /* 0x040fe40003f65270 */
[----:B------:R-:W-:Y:S01]  /*0c60*/  ISETP.NE.AND P1, PT, R7, RZ, PT ;  /* 0x000000ff0700720c */ /* 0x000fe20003f25270 */
[----:B------:R-:W-:Y:S01]  /*0c70*/  IMAD.MOV R7, RZ, RZ, -R7 ;  /* 0x000000ffff077224 */ /* 0x000fe200078e0a07 */
[----:B------:R-:W-:Y:S01]  /*0c80*/  LOP3.LUT R4, R3, 0x7fffff, RZ, 0xc0, !PT ;  /* 0x007fffff03047812 */ /* 0x000fe200078ec0ff */
[CCC-:B------:R-:W-:Y:S01]  /*0c90*/  FFMA.RP R3, R0.reuse, R8.reuse, R9.reuse ;  /* 0x0000000800037223 */ /* 0x1c0fe20000008009 */
[----:B------:R-:W-:Y:S02]  /*0ca0*/  FFMA.RM R0, R0, R8, R9 ;  /* 0x0000000800007223 */ /* 0x000fe40000004009 */
[----:B------:R-:W-:-:S03]  /*0cb0*/  LOP3.LUT R4, R4, 0x800000, RZ, 0xfc, !PT ;  /* 0x0080000004047812 */ /* 0x000fc600078efcff */
[----:B------:R-:W-:Y:S02]  /*0cc0*/  FSETP.NEU.FTZ.AND P0, PT, R3, R0, PT ;  /* 0x000000000300720b */ /* 0x000fe40003f1d000 */
[----:B------:R-:W-:Y:S02]  /*0cd0*/  SHF.L.U32 R5, R4, R5, RZ ;  /* 0x0000000504057219 */ /* 0x000fe400000006ff */
[----:B------:R-:W-:Y:S02]  /*0ce0*/  SEL R3, R7, RZ, P3 ;  /* 0x000000ff07037207 */ /* 0x000fe40001800000 */
[----:B------:R-:W-:Y:S02]  /*0cf0*/  ISETP.NE.AND P1, PT, R5, RZ, P1 ;  /* 0x000000ff0500720c */ /* 0x000fe40000f25270 */
[----:B------:R-:W-:Y:S02]  /*0d00*/  SHF.R.U32.HI R3, RZ, R3, R4 ;  /* 0x00000003ff037219 */ /* 0x000fe40000011604 */
[----:B------:R-:W-:-:S02]  /*0d10*/  PLOP3.LUT P0, PT, P0, P1, PT, 0xf8, 0x8f ;  /* 0x00000000008f781c */ /* 0x000fc40000703f70 */
[----:B------:R-:W-:Y:S02]  /*0d20*/  SHF.R.U32.HI R5, RZ, 0x1, R3 ;  /* 0x00000001ff057819 */ /* 0x000fe40000011603 */
[----:B------:R-:W-:-:S04]  /*0d30*/  SEL R0, RZ, 0x1, !P0 ;  /* 0x00000001ff007807 */ /* 0x000fc80004000000 */
[----:B------:R-:W-:-:S04]  /*0d40*/  LOP3.LUT R0, R0, 0x1, R5, 0xf8, !PT ;  /* 0x0000000100007812 */ /* 0x000fc800078ef805 */
[----:B------:R-:W-:-:S05]  /*0d50*/  LOP3.LUT R0, R0, R3, RZ, 0xc0, !PT ;  /* 0x0000000300007212 */ /* 0x000fca00078ec0ff */
[----:B------:R-:W-:-:S05]  /*0d60*/  IMAD.IADD R5, R5, 0x1, R0 ;  /* 0x0000000105057824 */ /* 0x000fca00078e0200 */
[----:B------:R-:W-:Y:S01]  /*0d70*/  LOP3.LUT R6, R5, R6, RZ, 0xfc, !PT ;  /* 0x0000000605067212 */ /* 0x000fe200078efcff */
[----:B------:R-:W-:Y:S06]  /*0d80*/  BRA `(.L_x_12) ;  /* 0x0000000000347947 */ /* 0x000fec0003800000 */
.L_x_11:
[----:B------:R-:W-:-:S04]  /*0d90*/  LOP3.LUT R6, R6, 0x80000000, RZ, 0xc0, !PT ;  /* 0x8000000006067812 */ /* 0x000fc800078ec0ff */
[----:B------:R-:W-:Y:S01]  /*0da0*/  LOP3.LUT R6, R6, 0x7f800000, RZ, 0xfc, !PT ;  /* 0x7f80000006067812 */ /* 0x000fe200078efcff */
[----:B------:R-:W-:Y:S06]  /*0db0*/  BRA `(.L_x_12) ;  /* 0x0000000000287947 */ /* 0x000fec0003800000 */
.L_x_10:
[----:B------:R-:W-:Y:S01]  /*0dc0*/  IMAD R6, R3, 0x800000, R6 ;  /* 0x0080000003067824 */ /* 0x000fe200078e0206 */
[----:B------:R-:W-:Y:S06]  /*0dd0*/  BRA `(.L_x_12) ;  /* 0x0000000000207947 */ /* 0x000fec0003800000 */
.L_x_9:
[----:B------:R-:W-:-:S04]  /*0de0*/  LOP3.LUT R4, R5, 0x80000000, R4, 0x48, !PT ;  /* 0x8000000005047812 */ /* 0x000fc800078e4804 */
[----:B------:R-:W-:Y:S01]  /*0df0*/  LOP3.LUT R6, R4, 0x7f800000, RZ, 0xfc, !PT ;  /* 0x7f80000004067812 */ /* 0x000fe200078efcff */
[----:B------:R-:W-:Y:S06]  /*0e00*/  BRA `(.L_x_12) ;  /* 0x0000000000147947 */ /* 0x000fec0003800000 */
.L_x_8:
[----:B------:R-:W-:Y:S01]  /*0e10*/  LOP3.LUT R6, R5, 0x80000000, R4, 0x48, !PT ;  /* 0x8000000005067812 */ /* 0x000fe200078e4804 */
[----:B------:R-:W-:Y:S06]  /*0e20*/  BRA `(.L_x_12) ;  /* 0x00000000000c7947 */ /* 0x000fec0003800000 */
.L_x_7:
[----:B------:R-:W0:Y:S01]  /*0e30*/  MUFU.RSQ R6, -QNAN ;  /* 0xffc0000000067908 */ /* 0x000e220000001400 */
[----:B------:R-:W-:Y:S05]  /*0e40*/  BRA `(.L_x_12) ;  /* 0x0000000000047947 */ /* 0x000fea0003800000 */
.L_x_6:
[----:B------:R-:W-:-:S07]  /*0e50*/  FADD.FTZ R6, R0, 127 ;  /* 0x42fe000000067421 */ /* 0x000fce0000010000 */
.L_x_12:
[----:B------:R-:W-:-:S04]  /*0e60*/  IMAD.MOV.U32 R3, RZ, RZ, 0x0 ;  /* 0x00000000ff037424 */ /* 0x000fc800078e00ff */
[----:B0-----:R-:W-:Y:S05]  /*0e70*/  RET.REL.NODEC R2 `(_Z27quantize_fused_pass2_kernelPK6__halfPaPffi) ;  /* 0xfffffff002607950 */ /* 0x001fea0003c3ffff */
.L_x_13:
[----:B------:R-:W-:-:S00]  /*0e80*/  BRA `(.L_x_13) ;  /* 0xfffffffc00fc7947 */ /* 0x000fc0000383ffff */
[----:B------:R-:W-:-:S00]  /*0e90*/  NOP ;  /* 0x0000000000007918 */ /* 0x000fc00000000000 */
        /* <DEDUP_REMOVED lines=14> */
.L_x_61:


//--------------------- .text._Z17dequantize_kernelPKaP6__halfPKfi --------------------------
	.section	.text._Z17dequantize_kernelPKaP6__halfPKfi,"ax",@progbits
	.align	128
        .global         _Z17dequantize_kernelPKaP6__halfPKfi
        .type           _Z17dequantize_kernelPKaP6__halfPKfi,@function
        .size           _Z17dequantize_kernelPKaP6__halfPKfi,(.L_x_62 - _Z17dequantize_kernelPKaP6__halfPKfi)
        .other          _Z17dequantize_kernelPKaP6__halfPKfi,@"STO_CUDA_ENTRY STV_DEFAULT"
_Z17dequantize_kernelPKaP6__halfPKfi:
.text._Z17dequantize_kernelPKaP6__halfPKfi:
[----:B------:R-:W-:Y:S08]  /*0000*/  LDC R1, c[0x0][0x37c] ;  /* 0x0000df00ff017b82 */ /* 0x000ff00000000800 */
[----:B------:R-:W0:Y:S01]  /*0010*/  LDC.64 R4, c[0x0][0x390] ;  /* 0x0000e400ff047b82 */ /* 0x000e220000000a00 */
[----:B------:R-:W0:Y:S02]  /*0020*/  LDCU.64 UR6, c[0x0][0x358] ;  /* 0x00006b00ff0677ac */ /* 0x000e240008000a00 */
[----:B0-----:R-:W2:Y:S01]  /*0030*/  LDG.E.CONSTANT R0, desc[UR6][R4.64] ;  /* 0x0000000604007981 */ /* 0x001ea2000c1e9900 */
[----:B------:R-:W-:-:S02]  /*0040*/  IMAD.MOV.U32 R3, RZ, RZ, 0x3c010204 ;  /* 0x3c010204ff037424 */ /* 0x000fc400078e00ff */
[----:B------:R-:W-:-:S04]  /*0050*/  IMAD.MOV.U32 R2, RZ, RZ, 0x42fe0000 ;  /* 0x42fe0000ff027424 */ /* 0x000fc800078e00ff */
[----:B------:R-:W-:-:S04]  /*0060*/  FFMA R2, R3, -R2, 1 ;  /* 0x3f80000003027423 */ /* 0x000fc80000000802 */
[----:B------:R-:W-:Y:S01]  /*0070*/  FFMA R3, R2, R3, 0.0078740157186985015869 ;  /* 0x3c01020402037423 */ /* 0x000fe20000000003 */
[----:B--2---:R-:W0:Y:S03]  /*0080*/  FCHK P0, R0, 127 ;  /* 0x42fe000000007902 */ /* 0x004e260000000000 */
[----:B------:R-:W-:-:S04]  /*0090*/  FFMA R2, R0, R3, RZ ;  /* 0x0000000300027223 */ /* 0x000fc800000000ff */
[----:B------:R-:W-:-:S04]  /*00a0*/  FFMA R6, R2, -127, R0 ;  /* 0xc2fe000002067823 */ /* 0x000fc80000000000 */
[----:B------:R-:W-:Y:S01]  /*00b0*/  FFMA R2, R3, R6, R2 ;  /* 0x0000000603027223 */ /* 0x000fe20000000002 */
[----:B0-----:R-:W-:Y:S06]  /*00c0*/  @!P0 BRA `(.L_x_14) ;  /* 0x00000000000c8947 */ /* 0x001fec0003800000 */
[----:B------:R-:W-:-:S07]  /*00d0*/  MOV R2, 0xf0 ;  /* 0x000000f000027802 */ /* 0x000fce0000000f00 */
[----:B------:R-:W-:Y:S05]  /*00e0*/  CALL.REL.NOINC `($__internal_1_$__cuda_sm3x_div_rn_noftz_f32_slowpath) ;  /* 0x0000000800287944 */ /* 0x000fea0003c00000 */
[----:B------:R-:W-:-:S07]  /*00f0*/  IMAD.MOV.U32 R2, RZ, RZ, R4 ;  /* 0x000000ffff027224 */ /* 0x000fce00078e0004 */
.L_x_14:
[----:B------:R-:W0:Y:S01]  /*0100*/  S2R R3, SR_TID.X ;  /* 0x0000000000037919 */ /* 0x000e220000002100 */
[----:B------:R-:W0:Y:S01]  /*0110*/  S2UR UR4, SR_CTAID.X ;  /* 0x00000000000479c3 */ /* 0x000e220000002500 */
[----:B------:R-:W1:Y:S01]  /*0120*/  LDCU UR9, c[0x0][0x398] ;  /* 0x00007300ff0977ac */ /* 0x000e620008000800 */
[----:B------:R-:W-:Y:S01]  /*0130*/  BSSY.RECONVERGENT B0, `(.L_x_15) ;  /* 0x0000028000007945 */ /* 0x000fe20003800200 */
[----:B------:R-:W2:Y:S05]  /*0140*/  LDCU.64 UR10, c[0x0][0x380] ;  /* 0x00007000ff0a77ac */ /* 0x000eaa0008000a00 */
[----:B------:R-:W0:Y:S01]  /*0150*/  LDC R0, c[0x0][0x360] ;  /* 0x0000d800ff007b82 */ /* 0x000e220000000800 */
[----:B------:R-:W3:Y:S01]  /*0160*/  LDCU UR8, c[0x0][0x370] ;  /* 0x00006e00ff0877ac */ /* 0x000ee20008000800 */
[----:B-1----:R-:W-:Y:S01]  /*0170*/  UIADD3 UR5, UPT, UPT, UR9, -0x3, URZ ;  /* 0xfffffffd09057890 */ /* 0x002fe2000fffe0ff */
[----:B0-----:R-:W-:-:S02]  /*0180*/  IMAD R3, R0, UR4, R3 ;  /* 0x0000000400037c24 */ /* 0x001fc4000f8e0203 */
[----:B---3--:R-:W-:Y:S02]  /*0190*/  IMAD R0, R0, UR8, RZ ;  /* 0x0000000800007c24 */ /* 0x008fe4000f8e02ff */
[----:B------:R-:W-:-:S05]  /*01a0*/  IMAD.SHL.U32 R5, R3, 0x4, RZ ;  /* 0x0000000403057824 */ /* 0x000fca00078e00ff */
[----:B------:R-:W-:-:S13]  /*01b0*/  ISETP.GE.AND P0, PT, R5, UR5, PT ;  /* 0x0000000505007c0c */ /* 0x000fda000bf06270 */
[----:B--2---:R-:W-:Y:S05]  /*01c0*/  @P0 BRA `(.L_x_16) ;  /* 0x0000000000780947 */ /* 0x004fea0003800000 */
[----:B------:R-:W0:Y:S01]  /*01d0*/  LDC.64 R6, c[0x0][0x388] ;  /* 0x0000e200ff067b82 */ /* 0x000e220000000a00 */
[----:B------:R-:W-:Y:S01]  /*01e0*/  IMAD.MOV.U32 R9, RZ, RZ, R5 ;  /* 0x000000ffff097224 */ /* 0x000fe200078e0005 */
[----:B0-----:R-:W-:-:S05]  /*01f0*/  IADD3 R4, P0, PT, R6, 0x4, RZ ;  /* 0x0000000406047810 */ /* 0x001fca0007f1e0ff */
[----:B------:R-:W-:-:S08]  /*0200*/  IMAD.X R5, RZ, RZ, R7, P0 ;  /* 0x000000ffff057224 */ /* 0x000fd000000e0607 */
.L_x_17:
[----:B0-----:R-:W-:-:S04]  /*0210*/  IADD3.X R6, P0, PT, R9, UR10, RZ, PT, !PT ;  /* 0x0000000a09067c10 */ /* 0x001fc8000bf1e4ff */
[----:B------:R-:W-:-:S05]  /*0220*/  LEA.HI.X.SX32 R7, R9, UR11, 0x1, P0 ;  /* 0x0000000b09077c11 */ /* 0x000fca00080f0eff */
[----:B------:R-:W2:Y:S04]  /*0230*/  LDG.E.U8.CONSTANT R8, desc[UR6][R6.64+-0x1] ;  /* 0xffffff0606087981 */ /* 0x000ea8000c1e9100 */
[----:B------:R-:W3:Y:S04]  /*0240*/  LDG.E.U8.CONSTANT R10, desc[UR6][R6.64] ;  /* 0x00000006060a7981 */ /* 0x000ee8000c1e9100 */
[----:B------:R-:W4:Y:S04]  /*0250*/  LDG.E.U8.CONSTANT R14, desc[UR6][R6.64+0x1] ;  /* 0x00000106060e7981 */ /* 0x000f28000c1e9100 */
[----:B------:R0:W5:Y:S02]  /*0260*/  LDG.E.U8.CONSTANT R16, desc[UR6][R6.64+0x2] ;  /* 0x0000020606107981 */ /* 0x000164000c1e9100 */
[----:B0-----:R-:W-:-:S04]  /*0270*/  IMAD.WIDE R6, R9, 0x2, R4 ;  /* 0x0000000209067825 */ /* 0x001fc800078e0204 */
[----:B------:R-:W-:-:S05]  /*0280*/  IMAD R9, R0, 0x4, R9 ;  /* 0x0000000400097824 */ /* 0x000fca00078e0209 */
[----:B------:R-:W-:Y:S01]  /*0290*/  ISETP.GE.AND P0, PT, R9, UR5, PT ;  /* 0x0000000509007c0c */ /* 0x000fe2000bf06270 */
[----:B--2---:R-:W0:Y:S08]  /*02a0*/  I2F.S8 R11, R8 ;  /* 0x00000008000b7306 */ /* 0x004e300000001400 */
[----:B---3--:R-:W1:Y:S01]  /*02b0*/  I2F.S8 R13, R10 ;  /* 0x0000000a000d7306 */ /* 0x008e620000001400 */
[----:B0-----:R-:W-:-:S07]  /*02c0*/  FMUL R11, R11, R2 ;  /* 0x000000020b0b7220 */ /* 0x001fce0000400000 */
[----:B----4-:R-:W0:Y:S01]  /*02d0*/  I2F.S8 R15, R14 ;  /* 0x0000000e000f7306 */ /* 0x010e220000001400 */
[----:B-1----:R-:W-:-:S07]  /*02e0*/  FMUL R12, R13, R2 ;  /* 0x000000020d0c7220 */ /* 0x002fce0000400000 */
[----:B-----5:R-:W1:Y:S01]  /*02f0*/  I2F.S8 R17, R16 ;  /* 0x0000001000117306 */ /* 0x020e620000001400 */
[----:B------:R-:W-:Y:S01]  /*0300*/  F2FP.F16.F32.PACK_AB R11, R12, R11 ;  /* 0x0000000b0c0b723e */ /* 0x000fe200000000ff */
[----:B0-----:R-:W-:-:S03]  /*0310*/  FMUL R15, R15, R2 ;  /* 0x000000020f0f7220 */ /* 0x001fc60000400000 */
[----:B------:R-:W-:Y:S01]  /*0320*/  PRMT R8, R11, 0x7632, R8 ;  /* 0x000076320b087816 */ /* 0x000fe20000000008 */
[----:B------:R0:W-:Y:S04]  /*0330*/  STG.E.U16 desc[UR6][R6.64+-0x4], R11 ;  /* 0xfffffc0b06007986 */ /* 0x0001e8000c101506 */
[----:B------:R0:W-:Y:S01]  /*0340*/  STG.E.U16 desc[UR6][R6.64+-0x2], R8 ;  /* 0xfffffe0806007986 */ /* 0x0001e2000c101506 */
[----:B-1----:R-:W-:-:S05]  /*0350*/  FMUL R18, R17, R2 ;  /* 0x0000000211127220 */ /* 0x002fca0000400000 */
[----:B------:R-:W-:-:S04]  /*0360*/  F2FP.F16.F32.PACK_AB R15, R18, R15 ;  /* 0x0000000f120f723e */ /* 0x000fc800000000ff */
[----:B------:R-:W-:Y:S01]  /*0370*/  PRMT R10, R15, 0x7632, R10 ;  /* 0x000076320f0a7816 */ /* 0x000fe2000000000a */
[----:B------:R0:W-:Y:S04]  /*0380*/  STG.E.U16 desc[UR6][R6.64], R15 ;  /* 0x0000000f06007986 */ /* 0x0001e8000c101506 */
[----:B------:R0:W-:Y:S01]  /*0390*/  STG.E.U16 desc[UR6][R6.64+0x2], R10 ;  /* 0x0000020a06007986 */ /* 0x0001e2000c101506 */
[----:B------:R-:W-:Y:S05]  /*03a0*/  @!P0 BRA `(.L_x_17) ;  /* 0xfffffffc00988947 */ /* 0x000fea000383ffff */
.L_x_16:
[----:B------:R-:W-:Y:S05]  /*03b0*/  BSYNC.RECONVERGENT B0 ;  /* 0x0000000000007941 */ /* 0x000fea0003800200 */
.L_x_15:
[----:B------:R-:W-:-:S04]  /*03c0*/  USHF.R.S32.HI UR4, URZ, 0x1f, UR9 ;  /* 0x0000001fff047899 */ /* 0x000fc80008011409 */
[----:B------:R-:W-:-:S04]  /*03d0*/  ULEA.HI UR4, UR4, UR9, URZ, 0x2 ;  /* 0x0000000904047291 */ /* 0x000fc8000f8f10ff */
[----:B------:R-:W-:-:S06]  /*03e0*/  ULOP3.LUT UR4, UR4, 0xfffffffc, URZ, 0xc0, !UPT ;  /* 0xfffffffc04047892 */ /* 0x000fcc000f8ec0ff */
[----:B------:R-:W-:-:S05]  /*03f0*/  VIADD R3, R3, UR4 ;  /* 0x0000000403037c36 */ /* 0x000fca0008000000 */
[----:B------:R-:W-:-:S13]  /*0400*/  ISETP.GE.AND P0, PT, R3, UR9, PT ;  /* 0x0000000903007c0c */ /* 0x000fda000bf06270 */
[----:B------:R-:W-:Y:S05]  /*0410*/  @P0 EXIT ;  /* 0x000000000000094d */ /* 0x000fea0003800000 */
[----:B------:R-:W1:Y:S01]  /*0420*/  I2F.U32.RP R9, R0 ;  /* 0x0000000000097306 */ /* 0x000e620000209000 */
[C---:B0-----:R-:W-:Y:S01]  /*0430*/  IMAD.IADD R6, R0.reuse, 0x1, R3 ;  /* 0x0000000100067824 */ /* 0x041fe200078e0203 */
[----:B------:R-:W-:Y:S01]  /*0440*/  ISETP.NE.U32.AND P2, PT, R0, RZ, PT ;  /* 0x000000ff0000720c */ /* 0x000fe20003f45070 */
[----:B------:R-:W-:Y:S01]  /*0450*/  IMAD.MOV R11, RZ, RZ, -R0 ;  /* 0x000000ffff0b7224 */ /* 0x000fe200078e0a00 */
[----:B------:R-:W0:Y:S01]  /*0460*/  LDCU.64 UR4, c[0x0][0x380] ;  /* 0x00007000ff0477ac */ /* 0x000e220008000a00 */
[----:B------:R-:W-:Y:S01]  /*0470*/  BSSY.RECONVERGENT B0, `(.L_x_18) ;  /* 0x0000029000007945 */ /* 0x000fe20003800200 */
[C---:B------:R-:W-:Y:S02]  /*0480*/  ISETP.GE.AND P0, PT, R6.reuse, UR9, PT ;  /* 0x0000000906007c0c */ /* 0x040fe4000bf06270 */
[----:B------:R-:W-:Y:S02]  /*0490*/  VIMNMX R7, PT, PT, R6, UR9, !PT ;  /* 0x0000000906077c48 */ /* 0x000fe4000ffe0100 */
[----:B------:R-:W-:-:S04]  /*04a0*/  SEL R8, RZ, 0x1, P0 ;  /* 0x00000001ff087807 */ /* 0x000fc80000000000 */
[----:B------:R-:W-:Y:S01]  /*04b0*/  IADD3 R7, PT, PT, R7, -R6, -R8 ;  /* 0x8000000607077210 */ /* 0x000fe20007ffe808 */
[----:B-1----:R-:W1:Y:S02]  /*04c0*/  MUFU.RCP R9, R9 ;  /* 0x0000000900097308 */ /* 0x002e640000001000 */
[----:B-1----:R-:W-:-:S06]  /*04d0*/  VIADD R4, R9, 0xffffffe ;  /* 0x0ffffffe09047836 */ /* 0x002fcc0000000000 */
[----:B------:R1:W2:Y:S02]  /*04e0*/  F2I.FTZ.U32.TRUNC.NTZ R5, R4 ;  /* 0x0000000400057305 */ /* 0x0002a4000021f000 */
[----:B-1----:R-:W-:Y:S02]  /*04f0*/  IMAD.MOV.U32 R4, RZ, RZ, RZ ;  /* 0x000000ffff047224 */ /* 0x002fe400078e00ff */
[----:B--2---:R-:W-:-:S04]  /*0500*/  IMAD R11, R11, R5, RZ ;  /* 0x000000050b0b7224 */ /* 0x004fc800078e02ff */
[----:B------:R-:W-:-:S06]  /*0510*/  IMAD.HI.U32 R10, R5, R11, R4 ;  /* 0x0000000b050a7227 */ /* 0x000fcc00078e0004 */
[----:B------:R-:W-:-:S04]  /*0520*/  IMAD.HI.U32 R5, R10, R7, RZ ;  /* 0x000000070a057227 */ /* 0x000fc800078e00ff */
[----:B------:R-:W-:-:S04]  /*0530*/  IMAD.MOV R4, RZ, RZ, -R5 ;  /* 0x000000ffff047224 */ /* 0x000fc800078e0a05 */
[----:B------:R-:W-:-:S05]  /*0540*/  IMAD R7, R0, R4, R7 ;  /* 0x0000000400077224 */ /* 0x000fca00078e0207 */
[----:B------:R-:W-:-:S13]  /*0550*/  ISETP.GE.U32.AND P0, PT, R7, R0, PT ;  /* 0x000000000700720c */ /* 0x000fda0003f06070 */
[----:B------:R-:W-:Y:S01]  /*0560*/  @P0 IADD3 R7, PT, PT, -R0, R7, RZ ;  /* 0x0000000700070210 */ /* 0x000fe20007ffe1ff */
[----:B------:R-:W-:-:S03]  /*0570*/  @P0 VIADD R5, R5, 0x1 ;  /* 0x0000000105050836 */ /* 0x000fc60000000000 */
[----:B------:R-:W-:-:S13]  /*0580*/  ISETP.GE.U32.AND P1, PT, R7, R0, PT ;  /* 0x000000000700720c */ /* 0x000fda0003f26070 */
[----:B------:R-:W-:Y:S01]  /*0590*/  @P1 VIADD R5, R5, 0x1 ;  /* 0x0000000105051836 */ /* 0x000fe20000000000 */
[----:B------:R-:W-:-:S05]  /*05a0*/  @!P2 LOP3.LUT R5, RZ, R0, RZ, 0x33, !PT ;  /* 0x00000000ff05a212 */ /* 0x000fca00078e33ff */
[----:B------:R-:W-:-:S05]  /*05b0*/  IMAD.IADD R6, R8, 0x1, R5 ;  /* 0x0000000108067824 */ /* 0x000fca00078e0205 */
[C---:B------:R-:W-:Y:S02]  /*05c0*/  LOP3.LUT R4, R6.reuse, 0x3, RZ, 0xc0, !PT ;  /* 0x0000000306047812 */ /* 0x040fe400078ec0ff */
[----:B------:R-:W-:Y:S02]  /*05d0*/  ISETP.GE.U32.AND P0, PT, R6, 0x3, PT ;  /* 0x000000030600780c */ /* 0x000fe40003f06070 */
[----:B------:R-:W-:-:S13]  /*05e0*/  ISETP.NE.AND P1, PT, R4, 0x3, PT ;  /* 0x000000030400780c */ /* 0x000fda0003f25270 */
[----:B0-----:R-:W-:Y:S05]  /*05f0*/  @!P1 BRA `(.L_x_19) ;  /* 0x0000000000409947 */ /* 0x001fea0003800000 */
[----:B------:R-:W0:Y:S01]  /*0600*/  LDC.64 R4, c[0x0][0x388] ;  /* 0x0000e200ff047b82 */ /* 0x000e220000000a00 */
[----:B------:R-:W-:-:S05]  /*0610*/  VIADD R6, R6, 0x1 ;  /* 0x0000000106067836 */ /* 0x000fca0000000000 */
[----:B------:R-:W-:-:S05]  /*0620*/  LOP3.LUT R6, R6, 0x3, RZ, 0xc0, !PT ;  /* 0x0000000306067812 */ /* 0x000fca00078ec0ff */
[----:B------:R-:W-:-:S07]  /*0630*/  IMAD.MOV R10, RZ, RZ, -R6 ;  /* 0x000000ffff0a7224 */ /* 0x000fce00078e0a06 */
.L_x_20:
[----:B------:R-:W-:-:S04]  /*0640*/  IADD3 R8, P1, PT, R3, UR4, RZ ;  /* 0x0000000403087c10 */ /* 0x000fc8000ff3e0ff */
[----:B-1----:R-:W-:-:S05]  /*0650*/  LEA.HI.X.SX32 R9, R3, UR5, 0x1, P1 ;  /* 0x0000000503097c11 */ /* 0x002fca00088f0eff */
[----:B------:R-:W2:Y:S01]  /*0660*/  LDG.E.U8.CONSTANT R8, desc[UR6][R8.64] ;  /* 0x0000000608087981 */ /* 0x000ea2000c1e9100 */
[----:B------:R-:W-:-:S05]  /*0670*/  VIADD R10, R10, 0x1 ;  /* 0x000000010a0a7836 */ /* 0x000fca0000000000 */
[----:B------:R-:W-:Y:S01]  /*0680*/  ISETP.NE.AND P1, PT, R10, RZ, PT ;  /* 0x000000ff0a00720c */ /* 0x000fe20003f25270 */
[----:B--2---:R-:W1:Y:S02]  /*0690*/  I2F.S8 R7, R8 ;  /* 0x0000000800077306 */ /* 0x004e640000001400 */
[----:B-1----:R-:W-:-:S05]  /*06a0*/  FMUL R7, R7, R2 ;  /* 0x0000000207077220 */ /* 0x002fca0000400000 */
[----:B------:R-:W-:Y:S01]  /*06b0*/  F2FP.F16.F32.PACK_AB R9, RZ, R7 ;  /* 0x00000007ff09723e */ /* 0x000fe200000000ff */
[----:B0-----:R-:W-:-:S04]  /*06c0*/  IMAD.WIDE R6, R3, 0x2, R4 ;  /* 0x0000000203067825 */ /* 0x001fc800078e0204 */
[----:B------:R-:W-:Y:S01]  /*06d0*/  IMAD.IADD R3, R0, 0x1, R3 ;  /* 0x0000000100037824 */ /* 0x000fe200078e0203 */
[----:B------:R1:W-:Y:S01]  /*06e0*/  STG.E.U16 desc[UR6][R6.64], R9 ;  /* 0x0000000906007986 */ /* 0x0003e2000c101506 */
[----:B------:R-:W-:Y:S05]  /*06f0*/  @P1 BRA `(.L_x_20) ;  /* 0xfffffffc00d01947 */ /* 0x000fea000383ffff */
.L_x_19:
[----:B------:R-:W-:Y:S05]  /*0700*/  BSYNC.RECONVERGENT B0 ;  /* 0x0000000000007941 */ /* 0x000fea0003800200 */
.L_x_18:
[----:B------:R-:W-:Y:S05]  /*0710*/  @!P0 EXIT ;  /* 0x000000000000894d */ /* 0x000fea0003800000 */
[----:B------:R-:W0:Y:S01]  /*0720*/  LDC.64 R4, c[0x0][0x388] ;  /* 0x0000e200ff047b82 */ /* 0x000e220000000a00 */
[----:B-1----:R-:W-:Y:S01]  /*0730*/  SHF.R.S32.HI R6, RZ, 0x1f, R0 ;  /* 0x0000001fff067819 */ /* 0x002fe20000011400 */
[----:B------:R-:W1:Y:S06]  /*0740*/  LDCU.64 UR4, c[0x0][0x380] ;  /* 0x00007000ff0477ac */ /* 0x000e6c0008000a00 */
.L_x_21:
[----:B-12---:R-:W-:-:S04]  /*0750*/  IADD3 R10, P0, PT, R3, UR4, RZ ;  /* 0x00000004030a7c10 */ /* 0x006fc8000ff1e0ff */
[----:B------:R-:W-:Y:S02]  /*0760*/  LEA.HI.X.SX32 R11, R3, UR5, 0x1, P0 ;  /* 0x00000005030b7c11 */ /* 0x000fe400080f0eff */
[----:B------:R-:W-:-:S03]  /*0770*/  IADD3 R14, P0, PT, R0, R10, RZ ;  /* 0x0000000a000e7210 */ /* 0x000fc60007f1e0ff */
[----:B------:R1:W2:Y:S02]  /*0780*/  LDG.E.U8.CONSTANT R20, desc[UR6][R10.64] ;  /* 0x000000060a147981 */ /* 0x0002a4000c1e9100 */
[----:B------:R-:W-:Y:S01]  /*0790*/  IMAD.X R15, R6, 0x1, R11, P0 ;  /* 0x00000001060f7824 */ /* 0x000fe200000e060b */
[----:B------:R-:W-:-:S04]  /*07a0*/  IADD3 R16, P0, PT, R0, R14, RZ ;  /* 0x0000000e00107210 */ /* 0x000fc80007f1e0ff */
[----:B------:R-:W-:Y:S01]  /*07b0*/  IADD3.X R17, PT, PT, R6, R15, RZ, P0, !PT ;  /* 0x0000000f06117210 */ /* 0x000fe200007fe4ff */
[----:B------:R-:W3:Y:S01]  /*07c0*/  LDG.E.U8.CONSTANT R14, desc[UR6][R14.64] ;  /* 0x000000060e0e7981 */ /* 0x000ee2000c1e9100 */
[----:B------:R-:W-:-:S03]  /*07d0*/  IADD3 R18, P0, PT, R0, R16, RZ ;  /* 0x0000001000127210 */ /* 0x000fc60007f1e0ff */
[----:B------:R-:W4:Y:S02]  /*07e0*/  LDG.E.U8.CONSTANT R16, desc[UR6][R16.64] ;  /* 0x0000000610107981 */ /* 0x000f24000c1e9100 */
[----:B------:R-:W-:-:S05]  /*07f0*/  IMAD.X R19, R6, 0x1, R17, P0 ;  /* 0x0000000106137824 */ /* 0x000fca00000e0611 */
[----:B------:R-:W5:Y:S01]  /*0800*/  LDG.E.U8.CONSTANT R18, desc[UR6][R18.64] ;  /* 0x0000000612127981 */ /* 0x000f62000c1e9100 */
[----:B0-----:R-:W-:-:S04]  /*0810*/  IMAD.WIDE R8, R3, 0x2, R4 ;  /* 0x0000000203087825 */ /* 0x001fc800078e0204 */
[----:B------:R-:W-:-:S04]  /*0820*/  IMAD.WIDE R12, R0, 0x2, R8 ;  /* 0x00000002000c7825 */ /* 0x000fc800078e0208 */
[----:B-1----:R-:W-:-:S04]  /*0830*/  IMAD.WIDE R10, R0, 0x2, R12 ;  /* 0x00000002000a7825 */ /* 0x002fc800078e020c */
[----:B------:R-:W-:-:S05]  /*0840*/  IMAD R3, R0, 0x4, R3 ;  /* 0x0000000400037824 */ /* 0x000fca00078e0203 */
[----:B------:R-:W-:Y:S01]  /*0850*/  ISETP.GE.AND P0, PT, R3, UR9, PT ;  /* 0x0000000903007c0c */ /* 0x000fe2000bf06270 */
[----:B--2---:R-:W0:Y:S08]  /*0860*/  I2F.S8 R25, R20 ;  /* 0x0000001400197306 */ /* 0x004e300000001400 */
[----:B---3--:R-:W1:Y:S08]  /*0870*/  I2F.S8 R7, R14 ;  /* 0x0000000e00077306 */ /* 0x008e700000001400 */
[----:B----4-:R-:W2:Y:S08]  /*0880*/  I2F.S8 R21, R16 ;  /* 0x0000001000157306 */ /* 0x010eb00000001400 */
[----:B-----5:R-:W3:Y:S01]  /*0890*/  I2F.S8 R23, R18 ;  /* 0x0000001200177306 */ /* 0x020ee20000001400 */
[-C--:B0-----:R-:W-:Y:S01]  /*08a0*/  FMUL R25, R25, R2.reuse ;  /* 0x0000000219197220 */ /* 0x081fe20000400000 */
[-C--:B-1----:R-:W-:Y:S01]  /*08b0*/  FMUL R7, R7, R2.reuse ;  /* 0x0000000207077220 */ /* 0x082fe20000400000 */
[----:B--2---:R-:W-:-:S03]  /*08c0*/  FMUL R21, R21, R2 ;  /* 0x0000000215157220 */ /* 0x004fc60000400000 */
[----:B------:R-:W-:Y:S02]  /*08d0*/  F2FP.F16.F32.PACK_AB R25, RZ, R25 ;  /* 0x00000019ff19723e */ /* 0x000fe400000000ff */
[----:B------:R-:W-:Y:S01]  /*08e0*/  F2FP.F16.F32.PACK_AB R7, RZ, R7 ;  /* 0x00000007ff07723e */ /* 0x000fe200000000ff */
[----:B---3--:R-:W-:Y:S01]  /*08f0*/  FMUL R23, R23, R2 ;  /* 0x0000000217177220 */ /* 0x008fe20000400000 */
[----:B------:R-:W-:Y:S01]  /*0900*/  F2FP.F16.F32.PACK_AB R21, RZ, R21 ;  /* 0x00000015ff15723e */ /* 0x000fe200000000ff */
[----:B------:R-:W-:Y:S01]  /*0910*/  IMAD.WIDE R14, R0, 0x2, R10 ;  /* 0x00000002000e7825 */ /* 0x000fe200078e020a */
[----:B------:R2:W-:Y:S02]  /*0920*/  STG.E.U16 desc[UR6][R8.64], R25 ;  /* 0x0000001908007986 */ /* 0x0005e4000c101506 */
[----:B------:R-:W-:Y:S02]  /*0930*/  F2FP.F16.F32.PACK_AB R23, RZ, R23 ;  /* 0x00000017ff17723e */ /* 0x000fe400000000ff */
[----:B------:R2:W-:Y:S04]  /*0940*/  STG.E.U16 desc[UR6][R12.64], R7 ;  /* 0x000000070c007986 */ /* 0x0005e8000c101506 */
[----:B------:R2:W-:Y:S04]  /*0950*/  STG.E.U16 desc[UR6][R10.64], R21 ;  /* 0x000000150a007986 */ /* 0x0005e8000c101506 */
[----:B------:R2:W-:Y:S01]  /*0960*/  STG.E.U16 desc[UR6][R14.64], R23 ;  /* 0x000000170e007986 */ /* 0x0005e2000c101506 */
[----:B------:R-:W-:Y:S05]  /*0970*/  @!P0 BRA `(.L_x_21) ;  /* 0xfffffffc00748947 */ /* 0x000fea000383ffff */
[----:B------:R-:W-:Y:S05]  /*0980*/  EXIT ;  /* 0x000000000000794d */ /* 0x000fea0003800000 */
        .weak           $__internal_1_$__cuda_sm3x_div_rn_noftz_f32_slowpath
        .type           $__internal_1_$__cuda_sm3x_div_rn_noftz_f32_slowpath,@function
        .size           $__internal_1_$__cuda_sm3x_div_rn_noftz_f32_slowpath,(.L_x_62 - $__internal_1_$__cuda_sm3x_div_rn_noftz_f32_slowpath)
$__internal_1_$__cuda_sm3x_div_rn_noftz_f32_slowpath:
[--C-:B------:R-:W-:Y:S01]  /*0990*/  SHF.R.U32.HI R3, RZ, 0x17, R0.reuse ;  /* 0x00000017ff037819 */ /* 0x100fe20000011600 */
[----:B------:R-:W-:-:S03]  /*09a0*/  IMAD.MOV.U32 R4, RZ, RZ, R0 ;  /* 0x000000ffff047224 */ /* 0x000fc600078e0000 */
[----:B------:R-:W-:-:S05]  /*09b0*/  LOP3.LUT R3, R3, 0xff, RZ, 0xc0, !PT ;  /* 0x000000ff03037812 */ /* 0x000fca00078ec0ff */
[----:B------:R-:W-:-:S05]  /*09c0*/  VIADD R6, R3, 0xffffffff ;  /* 0xffffffff03067836 */ /* 0x000fca0000000000 */
[----:B------:R-:W-:-:S13]  /*09d0*/  ISETP.GT.U32.OR P0, PT, R6, 0xfd, !PT ;  /* 0x000000fd0600780c */ /* 0x000fda0007f04470 */
[----:B------:R-:W-:Y:S01]  /*09e0*/  @!P0 IMAD.MOV.U32 R5, RZ, RZ, RZ ;  /* 0x000000ffff058224 */ /* 0x000fe200078e00ff */
[----:B------:R-:W-:Y:S06]  /*09f0*/  @!P0 BRA `(.L_x_22) ;  /* 0x00000000003c8947 */ /* 0x000fec0003800000 */
[----:B------:R-:W-:-:S13]  /*0a00*/  FSETP.GTU.FTZ.AND P0, PT, |R0|, +INF , PT ;  /* 0x7f8000000000780b */ /* 0x000fda0003f1c200 */
[----:B------:R-:W-:Y:S05]  /*0a10*/  @P0 BRA `(.L_x_23) ;  /* 0x0000000400280947 */ /* 0x000fea0003800000 */
[----:B------:R-:W-:-:S05]  /*0a20*/  IMAD.MOV.U32 R5, RZ, RZ, 0x42fe0000 ;  /* 0x42fe0000ff057424 */ /* 0x000fca00078e00ff */
[----:B------:R-:W-:-:S13]  /*0a30*/  LOP3.LUT P0, RZ, R5, 0x7fffffff, R4, 0xc8, !PT ;  /* 0x7fffffff05ff7812 */ /* 0x000fda000780c804 */
[----:B------:R-:W-:Y:S05]  /*0a40*/  @!P0 BRA `(.L_x_24) ;  /* 0x0000000400148947 */ /* 0x000fea0003800000 */
[----:B------:R-:W-:-:S13]  /*0a50*/  LOP3.LUT P0, RZ, R4, 0x7fffffff, RZ, 0xc0, !PT ;  /* 0x7fffffff04ff7812 */ /* 0x000fda000780c0ff */
[----:B------:R-:W-:Y:S05]  /*0a60*/  @!P0 BRA `(.L_x_25) ;  /* 0x0000000400048947 */ /* 0x000fea0003800000 */
[----:B------:R-:W-:Y:S02]  /*0a70*/  FSETP.NEU.FTZ.AND P0, PT, |R0|, +INF , PT ;  /* 0x7f8000000000780b */ /* 0x000fe40003f1d200 */
[----:B------:R-:W-:-:S04]  /*0a80*/  LOP3.LUT P1, RZ, R5, 0x7fffffff, RZ, 0xc0, !PT ;  /* 0x7fffffff05ff7812 */ /* 0x000fc8000782c0ff */
[----:B------:R-:W-:-:S13]  /*0a90*/  PLOP3.LUT P0, PT, P0, P1, PT, 0x2f, 0xf2 ;  /* 0x0000000000f2781c */ /* 0x000fda0000702577 */
[----:B------:R-:W-:Y:S05]  /*0aa0*/  @P0 BRA `(.L_x_26) ;  /* 0x0000000000e80947 */ /* 0x000fea0003800000 */
[----:B------:R-:W-:-:S13]  /*0ab0*/  ISETP.GE.AND P0, PT, R6, RZ, PT ;  /* 0x000000ff0600720c */ /* 0x000fda0003f06270 */
[----:B------:R-:W-:Y:S02]  /*0ac0*/  @P0 IMAD.MOV.U32 R5, RZ, RZ, RZ ;  /* 0x000000ffff050224 */ /* 0x000fe400078e00ff */
[----:B------:R-:W-:Y:S01]  /*0ad0*/  @!P0 FFMA R4, R0, 1.84467440737095516160e+19, RZ ;  /* 0x5f80000000048823 */ /* 0x000fe200000000ff */
[----:B------:R-:W-:-:S07]  /*0ae0*/  @!P0 IMAD.MOV.U32 R5, RZ, RZ, -0x40 ;  /* 0xffffffc0ff058424 */ /* 0x000fce00078e00ff */
.L_x_22:
[----:B------:R-:W-:Y:S01]  /*0af0*/  UMOV UR4, 0x42fe0000 ;  /* 0x42fe000000047882 */ /* 0x000fe20000000000 */
[----:B------:R-:W-:Y:S01]  /*0b00*/  IADD3 R3, PT, PT, R3, -0x7f, RZ ;  /* 0xffffff8103037810 */ /* 0x000fe20007ffe0ff */
[----:B------:R-:W-:-:S03]  /*0b10*/  UIADD3 UR4, UPT, UPT, UR4, -0x3000000, URZ ;  /* 0xfd00000004047890 */ /* 0x000fc6000fffe0ff */
[----:B------:R-:W-:Y:S01]  /*0b20*/  IADD3 R5, PT, PT, R5, -0x6, R3 ;  /* 0xfffffffa05057810 */ /* 0x000fe20007ffe003 */
[----:B------:R-:W-:Y:S02]  /*0b30*/  IMAD R0, R3, -0x800000, R4 ;  /* 0xff80000003007824 */ /* 0x000fe400078e0204 */
[----:B------:R-:W-:-:S03]  /*0b40*/  FADD.FTZ R7, -RZ, -UR4 ;  /* 0x80000004ff077e21 */ /* 0x000fc60008010100 */
[----:B------:R-:W0:Y:S02]  /*0b50*/  MUFU.RCP R6, UR4 ;  /* 0x0000000400067d08 */ /* 0x000e240008001000 */
[----:B0-----:R-:W-:-:S04]  /*0b60*/  FFMA R9, R6, R7, 1 ;  /* 0x3f80000006097423 */ /* 0x001fc80000000007 */
[----:B------:R-:W-:-:S04]  /*0b70*/  FFMA R9, R6, R9, R6 ;  /* 0x0000000906097223 */ /* 0x000fc80000000006 */
[----:B------:R-:W-:-:S04]  /*0b80*/  FFMA R4, R0, R9, RZ ;  /* 0x0000000900047223 */ /* 0x000fc800000000ff */
[----:B------:R-:W-:-:S04]  /*0b90*/  FFMA R6, R7, R4, R0 ;  /* 0x0000000407067223 */ /* 0x000fc80000000000 */
[----:B------:R-:W-:-:S04]  /*0ba0*/  FFMA R6, R9, R6, R4 ;  /* 0x0000000609067223 */ /* 0x000fc80000000004 */
[----:B------:R-:W-:-:S04]  /*0bb0*/  FFMA R7, R7, R6, R0 ;  /* 0x0000000607077223 */ /* 0x000fc80000000000 */
        /* <DEDUP_REMOVED lines=15> */
[----:B------:R-:W-:Y:S01]  /*0cb0*/  IMAD.MOV R5, RZ, RZ, -R8 ;  /* 0x000000ffff057224 */ /* 0x000fe200078e0a08 */
[C---:B------:R-:W-:Y:S02]  /*0cc0*/  ISETP.NE.AND P2, PT, R8.reuse, RZ, PT ;  /* 0x000000ff0800720c */ /* 0x040fe40003f45270 */
[----:B------:R-:W-:Y:S02]  /*0cd0*/  ISETP.NE.AND P1, PT, R8, RZ, PT ;  /* 0x000000ff0800720c */ /* 0x000fe40003f25270 */
[----:B------:R-:W-:Y:S01]  /*0ce0*/  LOP3.LUT R3, R0, 0x7fffff, RZ, 0xc0, !PT ;  /* 0x007fffff00037812 */ /* 0x000fe200078ec0ff */
[CCC-:B------:R-:W-:Y:S01]  /*0cf0*/  FFMA.RP R0, R9.reuse, R7.reuse, R6.reuse ;  /* 0x0000000709007223 */ /* 0x1c0fe20000008006 */
[----:B------:R-:W-:Y:S01]  /*0d00*/  FFMA.RM R9, R9, R7, R6 ;  /* 0x0000000709097223 */ /* 0x000fe20000004006 */
[----:B------:R-:W-:Y:S01]  /*0d10*/  VIADD R6, R8, 0x20 ;  /* 0x0000002008067836 */ /* 0x000fe20000000000 */
        /* <DEDUP_REMOVED lines=14> */
.L_x_28:
[----:B------:R-:W-:-:S04]  /*0e00*/  LOP3.LUT R4, R4, 0x80000000, RZ, 0xc0, !PT ;  /* 0x8000000004047812 */ /* 0x000fc800078ec0ff */
[----:B------:R-:W-:Y:S01]  /*0e10*/  LOP3.LUT R4, R4, 0x7f800000, RZ, 0xfc, !PT ;  /* 0x7f80000004047812 */ /* 0x000fe200078efcff */
[----:B------:R-:W-:Y:S06]  /*0e20*/  BRA `(.L_x_29) ;  /* 0x0000000000287947 */ /* 0x000fec0003800000 */
.L_x_27:
[----:B------:R-:W-:Y:S01]  /*0e30*/  IMAD R4, R5, 0x800000, R4 ;  /* 0x0080000005047824 */ /* 0x000fe200078e0204 */
[----:B------:R-:W-:Y:S06]  /*0e40*/  BRA `(.L_x_29) ;  /* 0x0000000000207947 */ /* 0x000fec0003800000 */
.L_x_26:
[----:B------:R-:W-:-:S04]  /*0e50*/  LOP3.LUT R4, R5, 0x80000000, R4, 0x48, !PT ;  /* 0x8000000005047812 */ /* 0x000fc800078e4804 */
[----:B------:R-:W-:Y:S01]  /*0e60*/  LOP3.LUT R4, R4, 0x7f800000, RZ, 0xfc, !PT ;  /* 0x7f80000004047812 */ /* 0x000fe200078efcff */
[----:B------:R-:W-:Y:S06]  /*0e70*/  BRA `(.L_x_29) ;  /* 0x0000000000147947 */ /* 0x000fec0003800000 */
.L_x_25:
[----:B------:R-:W-:Y:S01]  /*0e80*/  LOP3.LUT R4, R5, 0x80000000, R4, 0x48, !PT ;  /* 0x8000000005047812 */ /* 0x000fe200078e4804 */
[----:B------:R-:W-:Y:S06]  /*0e90*/  BRA `(.L_x_29) ;  /* 0x00000000000c7947 */ /* 0x000fec0003800000 */
.L_x_24:
[----:B------:R-:W0:Y:S01]  /*0ea0*/  MUFU.RSQ R4, -QNAN ;  /* 0xffc0000000047908 */ /* 0x000e220000001400 */
[----:B------:R-:W-:Y:S05]  /*0eb0*/  BRA `(.L_x_29) ;  /* 0x0000000000047947 */ /* 0x000fea0003800000 */
.L_x_23:
[----:B------:R-:W-:-:S07]  /*0ec0*/  FADD.FTZ R4, R0, 127 ;  /* 0x42fe000000047421 */ /* 0x000fce0000010000 */
.L_x_29:
[----:B------:R-:W-:-:S04]  /*0ed0*/  IMAD.MOV.U32 R3, RZ, RZ, 0x0 ;  /* 0x00000000ff037424 */ /* 0x000fc800078e00ff */
[----:B0-----:R-:W-:Y:S05]  /*0ee0*/  RET.REL.NODEC R2 `(_Z17dequantize_kernelPKaP6__halfPKfi) ;  /* 0xfffffff002447950 */ /* 0x001fea0003c3ffff */
.L_x_30:
        /* <DEDUP_REMOVED lines=9> */
.L_x_62:


//--------------------- .text._Z15quantize_kernelPK6__halfPaPKfi --------------------------
	.section	.text._Z15quantize_kernelPK6__halfPaPKfi,"ax",@progbits
	.align	128
        .global         _Z15quantize_kernelPK6__halfPaPKfi
        .type           _Z15quantize_kernelPK6__halfPaPKfi,@function
        .size           _Z15quantize_kernelPK6__halfPaPKfi,(.L_x_63 - _Z15quantize_kernelPK6__halfPaPKfi)
        .other          _Z15quantize_kernelPK6__halfPaPKfi,@"STO_CUDA_ENTRY STV_DEFAULT"
_Z15quantize_kernelPK6__halfPaPKfi:
.text._Z15quantize_kernelPK6__halfPaPKfi:
[----:B------:R-:W-:Y:S08]  /*0000*/  LDC R1, c[0x0][0x37c] ;  /* 0x0000df00ff017b82 */ /* 0x000ff00000000800 */
[----:B------:R-:W0:Y:S01]  /*0010*/  LDC.64 R2, c[0x0][0x390] ;  /* 0x0000e400ff027b82 */ /* 0x000e220000000a00 */
[----:B------:R-:W0:Y:S02]  /*0020*/  LDCU.64 UR6, c[0x0][0x358] ;  /* 0x00006b00ff0677ac */ /* 0x000e240008000a00 */
[----:B0-----:R-:W2:Y:S01]  /*0030*/  LDG.E.CONSTANT R3, desc[UR6][R2.64] ;  /* 0x0000000602037981 */ /* 0x001ea2000c1e9900 */
[----:B------:R-:W-:-:S02]  /*0040*/  UMOV UR4, 0x42fe0000 ;  /* 0x42fe000000047882 */ /* 0x000fc40000000000 */
[----:B------:R-:W-:Y:S01]  /*0050*/  IMAD.U32 R6, RZ, RZ, UR4 ;  /* 0x00000004ff067e24 */ /* 0x000fe2000f8e00ff */
[----:B--2---:R-:W0:Y:S01]  /*0060*/  MUFU.RCP R0, R3 ;  /* 0x0000000300007308 */ /* 0x004e220000001000 */
[----:B------:R-:W-:-:S07]  /*0070*/  FSETP.GT.AND P2, PT, R3, 9.9999999392252902908e-09, PT ;  /* 0x322bcc770300780b */ /* 0x000fce0003f44000 */
[----:B------:R-:W1:Y:S01]  /*0080*/  FCHK P0, R6, R3 ;  /* 0x0000000306007302 */ /* 0x000e620000000000 */
[----:B0-----:R-:W-:-:S04]  /*0090*/  FFMA R5, -R3, R0, 1 ;  /* 0x3f80000003057423 */ /* 0x001fc80000000100 */
[----:B------:R-:W-:-:S04]  /*00a0*/  FFMA R0, R0, R5, R0 ;  /* 0x0000000500007223 */ /* 0x000fc80000000000 */
[----:B------:R-:W-:-:S04]  /*00b0*/  FFMA R4, R0, 127, RZ ;  /* 0x42fe000000047823 */ /* 0x000fc800000000ff */
[----:B------:R-:W-:-:S04]  /*00c0*/  FFMA R5, -R3, R4, 127 ;  /* 0x42fe000003057423 */ /* 0x000fc80000000104 */
[----:B------:R-:W-:Y:S01]  /*00d0*/  FFMA R0, R0, R5, R4 ;  /* 0x0000000500007223 */ /* 0x000fe20000000004 */
[----:B-1----:R-:W-:Y:S06]  /*00e0*/  @!P0 BRA `(.L_x_31) ;  /* 0x00000000000c8947 */ /* 0x002fec0003800000 */
[----:B------:R-:W-:-:S07]  /*00f0*/  MOV R2, 0x110 ;  /* 0x0000011000027802 */ /* 0x000fce0000000f00 */
[----:B------:R-:W-:Y:S05]  /*0100*/  CALL.REL.NOINC `($__internal_2_$__cuda_sm3x_div_rn_noftz_f32_slowpath) ;  /* 0x0000000800e07944 */ /* 0x000fea0003c00000 */
[----:B------:R-:W-:-:S07]  /*0110*/  IMAD.MOV.U32 R0, RZ, RZ, R6 ;  /* 0x000000ffff007224 */ /* 0x000fce00078e0006 */
.L_x_31:
[----:B------:R-:W0:Y:S01]  /*0120*/  S2R R3, SR_TID.X ;  /* 0x0000000000037919 */ /* 0x000e220000002100 */
[----:B------:R-:W0:Y:S01]  /*0130*/  S2UR UR4, SR_CTAID.X ;  /* 0x00000000000479c3 */ /* 0x000e220000002500 */
[----:B------:R-:W1:Y:S01]  /*0140*/  LDCU UR9, c[0x0][0x398] ;  /* 0x00007300ff0977ac */ /* 0x000e620008000800 */
[----:B------:R-:W-:Y:S01]  /*0150*/  BSSY.RECONVERGENT B0, `(.L_x_32) ;  /* 0x000003b000007945 */ /* 0x000fe20003800200 */
[----:B------:R-:W-:Y:S01]  /*0160*/  FSEL R0, R0, RZ, P2 ;  /* 0x000000ff00007208 */ /* 0x000fe20001000000 */
[----:B------:R-:W2:Y:S04]  /*0170*/  LDCU.64 UR10, c[0x0][0x388] ;  /* 0x00007100ff0a77ac */ /* 0x000ea80008000a00 */
        /* <DEDUP_REMOVED lines=8> */
[----:B------:R-:W0:Y:S02]  /*0200*/  LDC.64 R4, c[0x0][0x380] ;  /* 0x0000e000ff047b82 */ /* 0x000e240000000a00 */
.L_x_34:
[----:B0--3--:R-:W-:-:S05]  /*0210*/  IMAD.WIDE R8, R7, 0x2, R4 ;  /* 0x0000000207087825 */ /* 0x009fca00078e0204 */
[----:B------:R-:W2:Y:S04]  /*0220*/  LDG.E.U16.CONSTANT R6, desc[UR6][R8.64] ;  /* 0x0000000608067981 */ /* 0x000ea8000c1e9500 */
[----:B------:R-:W3:Y:S04]  /*0230*/  LDG.E.U16.CONSTANT R10, desc[UR6][R8.64+0x2] ;  /* 0x00000206080a7981 */ /* 0x000ee8000c1e9500 */
[----:B------:R-:W4:Y:S04]  /*0240*/  LDG.E.U16.CONSTANT R12, desc[UR6][R8.64+0x4] ;  /* 0x00000406080c7981 */ /* 0x000f28000c1e9500 */
[----:B------:R-:W5:Y:S01]  /*0250*/  LDG.E.U16.CONSTANT R13, desc[UR6][R8.64+0x6] ;  /* 0x00000606080d7981 */ /* 0x000f62000c1e9500 */
[----:B------:R-:W-:-:S02]  /*0260*/  IMAD.MOV.U32 R14, RZ, RZ, 0x3f000000 ;  /* 0x3f000000ff0e7424 */ /* 0x000fc400078e00ff */
[----:B--2---:R-:W-:-:S05]  /*0270*/  HADD2.F32 R11, -RZ, R6.H0_H0 ;  /* 0x20000006ff0b7230 */ /* 0x004fca0000004100 */
[----:B------:R-:W-:Y:S01]  /*0280*/  FMUL R6, R0, R11 ;  /* 0x0000000b00067220 */ /* 0x000fe20000400000 */
[----:B---3--:R-:W-:-:S04]  /*0290*/  HADD2.F32 R11, -RZ, R10.H0_H0 ;  /* 0x2000000aff0b7230 */ /* 0x008fc80000004100 */
[----:B------:R-:W-:Y:S01]  /*02a0*/  LOP3.LUT R15, R14, 0x80000000, R6, 0xb8, !PT ;  /* 0x800000000e0f7812 */ /* 0x000fe200078eb806 */
[----:B------:R-:W-:Y:S01]  /*02b0*/  FMUL R10, R0, R11 ;  /* 0x0000000b000a7220 */ /* 0x000fe20000400000 */
[----:B----4-:R-:W-:Y:S02]  /*02c0*/  HADD2.F32 R11, -RZ, R12.H0_H0 ;  /* 0x2000000cff0b7230 */ /* 0x010fe40000004100 */
[----:B-----5:R-:W-:Y:S02]  /*02d0*/  HADD2.F32 R13, -RZ, R13.H0_H0 ;  /* 0x2000000dff0d7230 */ /* 0x020fe40000004100 */
[----:B------:R-:W-:Y:S01]  /*02e0*/  FADD.RZ R15, R6, R15 ;  /* 0x0000000f060f7221 */ /* 0x000fe2000000c000 */
[----:B------:R-:W-:Y:S01]  /*02f0*/  LOP3.LUT R17, R14, 0x80000000, R10, 0xb8, !PT ;  /* 0x800000000e117812 */ /* 0x000fe200078eb80a */
[C---:B------:R-:W-:Y:S01]  /*0300*/  FMUL R11, R0.reuse, R11 ;  /* 0x0000000b000b7220 */ /* 0x040fe20000400000 */
[----:B------:R-:W-:-:S03]  /*0310*/  FMUL R13, R0, R13 ;  /* 0x0000000d000d7220 */ /* 0x000fc60000400000 */
[----:B------:R-:W-:Y:S01]  /*0320*/  FADD.RZ R17, R10, R17 ;  /* 0x000000110a117221 */ /* 0x000fe2000000c000 */
[C---:B------:R-:W-:Y:S01]  /*0330*/  LOP3.LUT R6, R14.reuse, 0x80000000, R11, 0xb8, !PT ;  /* 0x800000000e067812 */ /* 0x040fe200078eb80b */
[----:B------:R-:W0:Y:S04]  /*0340*/  FRND.TRUNC R15, R15 ;  /* 0x0000000f000f7307 */ /* 0x000e28000020d000 */
[----:B------:R-:W-:Y:S01]  /*0350*/  FADD.RZ R9, R11, R6 ;  /* 0x000000060b097221 */ /* 0x000fe2000000c000 */
[----:B------:R-:W-:-:S03]  /*0360*/  LOP3.LUT R6, R14, 0x80000000, R13, 0xb8, !PT ;  /* 0x800000000e067812 */ /* 0x000fc600078eb80d */
[----:B------:R-:W1:Y:S02]  /*0370*/  FRND.TRUNC R17, R17 ;  /* 0x0000001100117307 */ /* 0x000e64000020d000 */
[----:B------:R-:W-:Y:S01]  /*0380*/  FADD.RZ R14, R13, R6 ;  /* 0x000000060d0e7221 */ /* 0x000fe2000000c000 */
[----:B0-----:R-:W-:-:S05]  /*0390*/  FMNMX R6, R15, 127, PT ;  /* 0x42fe00000f067809 */ /* 0x001fca0003800000 */
        /* <DEDUP_REMOVED lines=8> */
[----:B-1----:R-:W-:-:S05]  /*0420*/  FMNMX R8, R14, 127, PT ;  /* 0x42fe00000e087809 */ /* 0x002fca0003800000 */
[----:B------:R-:W1:Y:S01]  /*0430*/  F2I.TRUNC.NTZ R13, R10 ;  /* 0x0000000a000d7305 */ /* 0x000e62000020f100 */
[----:B------:R-:W-:Y:S02]  /*0440*/  FMNMX R14, R8, -127, !PT ;  /* 0xc2fe0000080e7809 */ /* 0x000fe40007800000 */
[----:B------:R-:W-:-:S05]  /*0450*/  IADD3 R8, P0, PT, R7, UR10, RZ ;  /* 0x0000000a07087c10 */ /* 0x000fca000ff1e0ff */
[----:B------:R-:W2:Y:S01]  /*0460*/  F2I.TRUNC.NTZ R15, R12 ;  /* 0x0000000c000f7305 */ /* 0x000ea2000020f100 */
[----:B------:R-:W-:Y:S01]  /*0470*/  LEA.HI.X.SX32 R9, R7, UR11, 0x1, P0 ;  /* 0x0000000b07097c11 */ /* 0x000fe200080f0eff */
[----:B------:R-:W-:-:S04]  /*0480*/  IMAD R7, R2, 0x4, R7 ;  /* 0x0000000402077824 */ /* 0x000fc800078e0207 */
[----:B0-----:R3:W-:Y:S01]  /*0490*/  STG.E.U8 desc[UR6][R8.64], R11 ;  /* 0x0000000b08007986 */ /* 0x0017e2000c101106 */
[----:B------:R-:W-:Y:S01]  /*04a0*/  ISETP.GE.AND P0, PT, R7, UR5, PT ;  /* 0x0000000507007c0c */ /* 0x000fe2000bf06270 */
[----:B------:R-:W0:Y:S02]  /*04b0*/  F2I.TRUNC.NTZ R17, R14 ;  /* 0x0000000e00117305 */ /* 0x000e24000020f100 */
[----:B-1----:R3:W-:Y:S04]  /*04c0*/  STG.E.U8 desc[UR6][R8.64+0x1], R13 ;  /* 0x0000010d08007986 */ /* 0x0027e8000c101106 */
[----:B--2---:R3:W-:Y:S04]  /*04d0*/  STG.E.U8 desc[UR6][R8.64+0x2], R15 ;  /* 0x0000020f08007986 */ /* 0x0047e8000c101106 */
[----:B0-----:R3:W-:Y:S02]  /*04e0*/  STG.E.U8 desc[UR6][R8.64+0x3], R17 ;  /* 0x0000031108007986 */ /* 0x0017e4000c101106 */
[----:B------:R-:W-:Y:S05]  /*04f0*/  @!P0 BRA `(.L_x_34) ;  /* 0xfffffffc00448947 */ /* 0x000fea000383ffff */
.L_x_33:
[----:B------:R-:W-:Y:S05]  /*0500*/  BSYNC.RECONVERGENT B0 ;  /* 0x0000000000007941 */ /* 0x000fea0003800200 */
.L_x_32:
[----:B------:R-:W-:-:S04]  /*0510*/  USHF.R.S32.HI UR4, URZ, 0x1f, UR9 ;  /* 0x0000001fff047899 */ /* 0x000fc80008011409 */
[----:B------:R-:W-:-:S04]  /*0520*/  ULEA.HI UR4, UR4, UR9, URZ, 0x2 ;  /* 0x0000000904047291 */ /* 0x000fc8000f8f10ff */
[----:B------:R-:W-:-:S06]  /*0530*/  ULOP3.LUT UR4, UR4, 0xfffffffc, URZ, 0xc0, !UPT ;  /* 0xfffffffc04047892 */ /* 0x000fcc000f8ec0ff */
[----:B------:R-:W-:-:S05]  /*0540*/  VIADD R3, R3, UR4 ;  /* 0x0000000403037c36 */ /* 0x000fca0008000000 */
[----:B------:R-:W-:-:S13]  /*0550*/  ISETP.GE.AND P0, PT, R3, UR9, PT ;  /* 0x0000000903007c0c */ /* 0x000fda000bf06270 */
[----:B------:R-:W-:Y:S05]  /*0560*/  @P0 EXIT ;  /* 0x000000000000094d */ /* 0x000fea0003800000 */
[----:B---3--:R-:W0:Y:S01]  /*0570*/  I2F.U32.RP R9, R2 ;  /* 0x0000000200097306 */ /* 0x008e220000209000 */
[C---:B------:R-:W-:Y:S01]  /*0580*/  IMAD.IADD R6, R2.reuse, 0x1, R3 ;  /* 0x0000000102067824 */ /* 0x040fe200078e0203 */
[----:B------:R-:W-:Y:S01]  /*0590*/  ISETP.NE.U32.AND P2, PT, R2, RZ, PT ;  /* 0x000000ff0200720c */ /* 0x000fe20003f45070 */
[----:B------:R-:W-:Y:S01]  /*05a0*/  IMAD.MOV R11, RZ, RZ, -R2 ;  /* 0x000000ffff0b7224 */ /* 0x000fe200078e0a02 */
[----:B------:R-:W1:Y:S01]  /*05b0*/  LDCU.64 UR4, c[0x0][0x388] ;  /* 0x00007100ff0477ac */ /* 0x000e620008000a00 */
[----:B------:R-:W-:Y:S01]  /*05c0*/  BSSY.RECONVERGENT B0, `(.L_x_35) ;  /* 0x000002f000007945 */ /* 0x000fe20003800200 */
[C---:B------:R-:W-:Y:S02]  /*05d0*/  ISETP.GE.AND P0, PT, R6.reuse, UR9, PT ;  /* 0x0000000906007c0c */ /* 0x040fe4000bf06270 */
[----:B------:R-:W-:Y:S02]  /*05e0*/  VIMNMX R7, PT, PT, R6, UR9, !PT ;  /* 0x0000000906077c48 */ /* 0x000fe4000ffe0100 */
[----:B------:R-:W-:-:S04]  /*05f0*/  SEL R8, RZ, 0x1, P0 ;  /* 0x00000001ff087807 */ /* 0x000fc80000000000 */
[----:B------:R-:W-:Y:S01]  /*0600*/  IADD3 R7, PT, PT, R7, -R6, -R8 ;  /* 0x8000000607077210 */ /* 0x000fe20007ffe808 */
[----:B0-----:R-:W0:Y:S02]  /*0610*/  MUFU.RCP R9, R9 ;  /* 0x0000000900097308 */ /* 0x001e240000001000 */
[----:B0-----:R-:W-:-:S06]  /*0620*/  VIADD R4, R9, 0xffffffe ;  /* 0x0ffffffe09047836 */ /* 0x001fcc0000000000 */
[----:B------:R0:W2:Y:S02]  /*0630*/  F2I.FTZ.U32.TRUNC.NTZ R5, R4 ;  /* 0x0000000400057305 */ /* 0x0000a4000021f000 */
[----:B0-----:R-:W-:Y:S02]  /*0640*/  IMAD.MOV.U32 R4, RZ, RZ, RZ ;  /* 0x000000ffff047224 */ /* 0x001fe400078e00ff */
[----:B--2---:R-:W-:-:S04]  /*0650*/  IMAD R11, R11, R5, RZ ;  /* 0x000000050b0b7224 */ /* 0x004fc800078e02ff */
        /* <DEDUP_REMOVED lines=14> */
[----:B-1----:R-:W-:Y:S05]  /*0740*/  @!P0 BRA `(.L_x_36) ;  /* 0x0000000000588947 */ /* 0x002fea0003800000 */
[----:B------:R-:W0:Y:S01]  /*0750*/  LDC.64 R4, c[0x0][0x380] ;  /* 0x0000e000ff047b82 */ /* 0x000e220000000a00 */
[----:B------:R-:W-:-:S05]  /*0760*/  VIADD R6, R6, 0x1 ;  /* 0x0000000106067836 */ /* 0x000fca0000000000 */
[----:B------:R-:W-:-:S05]  /*0770*/  LOP3.LUT R6, R6, 0x3, RZ, 0xc0, !PT ;  /* 0x0000000306067812 */ /* 0x000fca00078ec0ff */
[----:B------:R-:W-:-:S07]  /*0780*/  IMAD.MOV R10, RZ, RZ, -R6 ;  /* 0x000000ffff0a7224 */ /* 0x000fce00078e0a06 */
.L_x_37:
        /* <DEDUP_REMOVED lines=18> */
.L_x_36:
[----:B------:R-:W-:Y:S05]  /*08b0*/  BSYNC.RECONVERGENT B0 ;  /* 0x0000000000007941 */ /* 0x000fea0003800200 */
.L_x_35:
[----:B------:R-:W-:Y:S05]  /*08c0*/  @!P1 EXIT ;  /* 0x000000000000994d */ /* 0x000fea0003800000 */
[----:B------:R-:W0:Y:S01]  /*08d0*/  LDC.64 R4, c[0x0][0x380] ;  /* 0x0000e000ff047b82 */ /* 0x000e220000000a00 */
[----:B------:R-:W-:Y:S01]  /*08e0*/  SHF.R.S32.HI R6, RZ, 0x1f, R2 ;  /* 0x0000001fff067819 */ /* 0x000fe20000011402 */
[----:B------:R-:W2:Y:S06]  /*08f0*/  LDCU.64 UR4, c[0x0][0x388] ;  /* 0x00007100ff0477ac */ /* 0x000eac0008000a00 */
.L_x_38:
        /* <DEDUP_REMOVED lines=8> */
[----:B------:R-:W-:Y:S02]  /*0980*/  HFMA2 R18, -RZ, RZ, 1.75, 0 ;  /* 0x3f000000ff127431 */ /* 0x000fe400000001ff */
        /* <DEDUP_REMOVED lines=48> */
        .weak           $__internal_2_$__cuda_sm3x_div_rn_noftz_f32_slowpath
        .type           $__internal_2_$__cuda_sm3x_div_rn_noftz_f32_slowpath,@function
        .size           $__internal_2_$__cuda_sm3x_div_rn_noftz_f32_slowpath,(.L_x_63 - $__internal_2_$__cuda_sm3x_div_rn_noftz_f32_slowpath)
$__internal_2_$__cuda_sm3x_div_rn_noftz_f32_slowpath:
[--C-:B------:R-:W-:Y:S01]  /*0c90*/  SHF.R.U32.HI R0, RZ, 0x17, R3.reuse ;  /* 0x00000017ff007819 */ /* 0x100fe20000011603 */
[----:B------:R-:W-:-:S03]  /*0ca0*/  IMAD.MOV.U32 R6, RZ, RZ, R3 ;  /* 0x000000ffff067224 */ /* 0x000fc600078e0003 */
[----:B------:R-:W-:-:S05]  /*0cb0*/  LOP3.LUT R4, R0, 0xff, RZ, 0xc0, !PT ;  /* 0x000000ff00047812 */ /* 0x000fca00078ec0ff */
[----:B------:R-:W-:-:S05]  /*0cc0*/  VIADD R7, R4, 0xffffffff ;  /* 0xffffffff04077836 */ /* 0x000fca0000000000 */
[----:B------:R-:W-:-:S13]  /*0cd0*/  ISETP.GT.U32.AND P0, PT, R7, 0xfd, PT ;  /* 0x000000fd0700780c */ /* 0x000fda0003f04070 */
[----:B------:R-:W-:Y:S01]  /*0ce0*/  @!P0 IMAD.MOV.U32 R5, RZ, RZ, RZ ;  /* 0x000000ffff058224 */ /* 0x000fe200078e00ff */
[----:B------:R-:W-:Y:S06]  /*0cf0*/  @!P0 BRA `(.L_x_39) ;  /* 0x0000000000408947 */ /* 0x000fec0003800000 */
[----:B------:R-:W-:Y:S01]  /*0d00*/  FSETP.GTU.FTZ.AND P0, PT, |R3|, +INF , PT ;  /* 0x7f8000000300780b */ /* 0x000fe20003f1c200 */
[----:B------:R-:W-:-:S12]  /*0d10*/  IMAD.MOV.U32 R0, RZ, RZ, R3 ;  /* 0x000000ffff007224 */ /* 0x000fd800078e0003 */
        /* <DEDUP_REMOVED lines=13> */
[----:B------:R-:W-:-:S07]  /*0df0*/  @!P0 IADD3 R5, PT, PT, R5, 0x40, RZ ;  /* 0x0000004005058810 */ /* 0x000fce0007ffe0ff */
.L_x_39:
        /* <DEDUP_REMOVED lines=49> */
.L_x_45:
[----:B------:R-:W-:-:S04]  /*1110*/  LOP3.LUT R6, R6, 0x80000000, RZ, 0xc0, !PT ;  /* 0x8000000006067812 */ /* 0x000fc800078ec0ff */
[----:B------:R-:W-:Y:S01]  /*1120*/  LOP3.LUT R6, R6, 0x7f800000, RZ, 0xfc, !PT ;  /* 0x7f80000006067812 */ /* 0x000fe200078efcff */
[----:B------:R-:W-:Y:S06]  /*1130*/  BRA `(.L_x_46) ;  /* 0x0000000000287947 */ /* 0x000fec0003800000 */
.L_x_44:
[----:B------:R-:W-:Y:S01]  /*1140*/  IMAD R6, R4, 0x800000, R6 ;  /* 0x0080000004067824 */ /* 0x000fe200078e0206 */
[----:B------:R-:W-:Y:S06]  /*1150*/  BRA `(.L_x_46) ;  /* 0x0000000000207947 */ /* 0x000fec0003800000 */
.L_x_43:
[----:B------:R-:W-:-:S04]  /*1160*/  LOP3.LUT R6, R6, 0x80000000, R3, 0x48, !PT ;  /* 0x8000000006067812 */ /* 0x000fc800078e4803 */
[----:B------:R-:W-:Y:S01]  /*1170*/  LOP3.LUT R6, R6, 0x7f800000, RZ, 0xfc, !PT ;  /* 0x7f80000006067812 */ /* 0x000fe200078efcff */
[----:B------:R-:W-:Y:S06]  /*1180*/  BRA `(.L_x_46) ;  /* 0x0000000000147947 */ /* 0x000fec0003800000 */
.L_x_42:
[----:B------:R-:W-:Y:S01]  /*1190*/  LOP3.LUT R6, R6, 0x80000000, R3, 0x48, !PT ;  /* 0x8000000006067812 */ /* 0x000fe200078e4803 */
[----:B------:R-:W-:Y:S06]  /*11a0*/  BRA `(.L_x_46) ;  /* 0x00000000000c7947 */ /* 0x000fec0003800000 */
.L_x_41:
[----:B------:R-:W0:Y:S01]  /*11b0*/  MUFU.RSQ R6, -QNAN ;  /* 0xffc0000000067908 */ /* 0x000e220000001400 */
[----:B------:R-:W-:Y:S05]  /*11c0*/  BRA `(.L_x_46) ;  /* 0x0000000000047947 */ /* 0x000fea0003800000 */
.L_x_40:
[----:B------:R-:W-:-:S07]  /*11d0*/  FADD.FTZ R6, R0, 127 ;  /* 0x42fe000000067421 */ /* 0x000fce0000010000 */
.L_x_46:
[----:B------:R-:W-:-:S04]  /*11e0*/  IMAD.MOV.U32 R3, RZ, RZ, 0x0 ;  /* 0x00000000ff037424 */ /* 0x000fc800078e00ff */
[----:B0-----:R-:W-:Y:S05]  /*11f0*/  RET.REL.NODEC R2 `(_Z15quantize_kernelPK6__halfPaPKfi) ;  /* 0xffffffec02807950 */ /* 0x001fea0003c3ffff */
.L_x_47:
        /* <DEDUP_REMOVED lines=16> */
.L_x_63:


//--------------------- .text._Z18find_absmax_kernelPK6__halfPfi --------------------------
	.section	.text._Z18find_absmax_kernelPK6__halfPfi,"ax",@progbits
	.align	128
        .global         _Z18find_absmax_kernelPK6__halfPfi
        .type           _Z18find_absmax_kernelPK6__halfPfi,@function
        .size           _Z18find_absmax_kernelPK6__halfPfi,(.L_x_67 - _Z18find_absmax_kernelPK6__halfPfi)
        .other          _Z18find_absmax_kernelPK6__halfPfi,@"STO_CUDA_ENTRY STV_DEFAULT"
_Z18find_absmax_kernelPK6__halfPfi:
.text._Z18find_absmax_kernelPK6__halfPfi:
[----:B------:R-:W-:Y:S01]  /*0000*/  LDC R1, c[0x0][0x37c] ;  /* 0x0000df00ff017b82 */ /* 0x000fe20000000800 */
[----:B------:R-:W0:Y:S07]  /*0010*/  S2R R0, SR_TID.X ;  /* 0x0000000000007919 */ /* 0x000e2e0000002100 */
[----:B------:R-:W0:Y:S01]  /*0020*/  S2UR UR4, SR_CTAID.X ;  /* 0x00000000000479c3 */ /* 0x000e220000002500 */
[----:B------:R-:W1:Y:S01]  /*0030*/  LDCU UR5, c[0x0][0x390] ;  /* 0x00007200ff0577ac */ /* 0x000e620008000800 */
[----:B------:R-:W-:Y:S01]  /*0040*/  BSSY.RECONVERGENT B0, `(.L_x_48) ;  /* 0x0000013000007945 */ /* 0x000fe20003800200 */
[----:B------:R-:W-:Y:S01]  /*0050*/  IMAD.MOV.U32 R6, RZ, RZ, RZ ;  /* 0x000000ffff067224 */ /* 0x000fe200078e00ff */
[----:B------:R-:W2:Y:S04]  /*0060*/  LDCU.64 UR6, c[0x0][0x358] ;  /* 0x00006b00ff0677ac */ /* 0x000ea80008000a00 */
[----:B------:R-:W0:Y:S02]  /*0070*/  LDC R11, c[0x0][0x360] ;  /* 0x0000d800ff0b7b82 */ /* 0x000e240000000800 */
[----:B0-----:R-:W-:-:S05]  /*0080*/  IMAD R2, R11, UR4, R0 ;  /* 0x000000040b027c24 */ /* 0x001fca000f8e0200 */
[----:B-1----:R-:W-:-:S13]  /*0090*/  ISETP.GE.AND P0, PT, R2, UR5, PT ;  /* 0x0000000502007c0c */ /* 0x002fda000bf06270 */
[----:B--2---:R-:W-:Y:S05]  /*00a0*/  @P0 BRA `(.L_x_49) ;  /* 0x0000000000300947 */ /* 0x004fea0003800000 */
[----:B------:R-:W0:Y:S01]  /*00b0*/  LDC.64 R4, c[0x0][0x380] ;  /* 0x0000e000ff047b82 */ /* 0x000e220000000a00 */
[----:B------:R-:W1:Y:S01]  /*00c0*/  LDCU UR4, c[0x0][0x370] ;  /* 0x00006e00ff0477ac */ /* 0x000e620008000800 */
[----:B------:R-:W-:Y:S02]  /*00d0*/  IMAD.MOV.U32 R7, RZ, RZ, R2 ;  /* 0x000000ffff077224 */ /* 0x000fe400078e0002 */
[----:B------:R-:W-:Y:S02]  /*00e0*/  IMAD.MOV.U32 R6, RZ, RZ, RZ ;  /* 0x000000ffff067224 */ /* 0x000fe400078e00ff */
[----:B-1----:R-:W-:-:S07]  /*00f0*/  IMAD R8, R11, UR4, RZ ;  /* 0x000000040b087c24 */ /* 0x002fce000f8e02ff */
.L_x_50:
[----:B0-----:R-:W-:-:S06]  /*0100*/  IMAD.WIDE R2, R7, 0x2, R4 ;  /* 0x0000000207027825 */ /* 0x001fcc00078e0204 */
[----:B------:R-:W2:Y:S01]  /*0110*/  LDG.E.U16.CONSTANT R2, desc[UR6][R2.64] ;  /* 0x0000000602027981 */ /* 0x000ea2000c1e9500 */
[----:B------:R-:W-:-:S05]  /*0120*/  IMAD.IADD R7, R8, 0x1, R7 ;  /* 0x0000000108077824 */ /* 0x000fca00078e0207 */
[----:B------:R-:W-:Y:S01]  /*0130*/  ISETP.GE.AND P0, PT, R7, UR5, PT ;  /* 0x0000000507007c0c */ /* 0x000fe2000bf06270 */
[----:B--2---:R-:W-:-:S05]  /*0140*/  HADD2.F32 R9, -RZ, R2.H0_H0 ;  /* 0x20000002ff097230 */ /* 0x004fca0000004100 */
[----:B------:R-:W-:-:S07]  /*0150*/  FMNMX R6, |R9|, R6, !PT ;  /* 0x0000000609067209 */ /* 0x000fce0007800200 */
[----:B------:R-:W-:Y:S05]  /*0160*/  @!P0 BRA `(.L_x_50) ;  /* 0xfffffffc00e48947 */ /* 0x000fea000383ffff */
.L_x_49:
[----:B------:R-:W-:Y:S05]  /*0170*/  BSYNC.RECONVERGENT B0 ;  /* 0x0000000000007941 */ /* 0x000fea0003800200 */
.L_x_48:
[----:B------:R-:W0:Y:S01]  /*0180*/  SHFL.DOWN PT, R3, R6, 0x10, 0x1f ;  /* 0x0a001f0006037f89 */ /* 0x000e2200000e0000 */
[----:B------:R-:W-:Y:S01]  /*0190*/  VIADD R7, R11, 0x1f ;  /* 0x0000001f0b077836 */ /* 0x000fe20000000000 */
[----:B------:R-:W-:Y:S01]  /*01a0*/  LOP3.LUT P0, RZ, R0, 0x1f, RZ, 0xc0, !PT ;  /* 0x0000001f00ff7812 */ /* 0x000fe2000780c0ff */
[----:B------:R-:W-:Y:S03]  /*01b0*/  BSSY B0, `(.L_x_51) ;  /* 0x0000026000007945 */ /* 0x000fe60003800000 */
[----:B------:R-:W-:-:S04]  /*01c0*/  SHF.R.U32.HI R7, RZ, 0x5, R7 ;  /* 0x00000005ff077819 */ /* 0x000fc80000011607 */
[----:B------:R-:W-:-:S05]  /*01d0*/  ISETP.GE.U32.AND P1, PT, R0, R7, PT ;  /* 0x000000070000720c */ /* 0x000fca0003f26070 */
[----:B------:R-:W1:Y:S08]  /*01e0*/  @!P0 S2R R7, SR_CgaCtaId ;  /* 0x0000000000078919 */ /* 0x000e700000008800 */
[----:B------:R-:W2:Y:S01]  /*01f0*/  @!P1 S2R R9, SR_CgaCtaId ;  /* 0x0000000000099919 */ /* 0x000ea20000008800 */
[----:B0-----:R-:W-:Y:S02]  /*0200*/  FMNMX R3, R3, R6, !PT ;  /* 0x0000000603037209 */ /* 0x001fe40007800000 */
[----:B------:R-:W-:-:S03]  /*0210*/  @!P1 MOV R6, 0x400 ;  /* 0x0000040000069802 */ /* 0x000fc60000000f00 */
[----:B------:R-:W0:Y:S02]  /*0220*/  SHFL.DOWN PT, R2, R3, 0x8, 0x1f ;  /* 0x09001f0003027f89 */ /* 0x000e2400000e0000 */
[----:B0-----:R-:W-:Y:S02]  /*0230*/  FMNMX R2, R3, R2, !PT ;  /* 0x0000000203027209 */ /* 0x001fe40007800000 */
[----:B--2---:R-:W-:-:S03]  /*0240*/  @!P1 LEA R9, R9, R6, 0x18 ;  /* 0x0000000609099211 */ /* 0x004fc600078ec0ff */
[----:B------:R-:W0:Y:S02]  /*0250*/  SHFL.DOWN PT, R5, R2, 0x4, 0x1f ;  /* 0x08801f0002057f89 */ /* 0x000e2400000e0000 */
[----:B0-----:R-:W-:Y:S02]  /*0260*/  FMNMX R5, R2, R5, !PT ;  /* 0x0000000502057209 */ /* 0x001fe40007800000 */
[----:B------:R-:W-:-:S03]  /*0270*/  @!P0 MOV R2, 0x400 ;  /* 0x0000040000028802 */ /* 0x000fc60000000f00 */
[----:B------:R-:W0:Y:S01]  /*0280*/  SHFL.DOWN PT, R4, R5, 0x2, 0x1f ;  /* 0x08401f0005047f89 */ /* 0x000e2200000e0000 */
[----:B-1----:R-:W-:Y:S01]  /*0290*/  @!P0 LEA R7, R7, R2, 0x18 ;  /* 0x0000000207078211 */ /* 0x002fe200078ec0ff */
[----:B------:R-:W-:-:S03]  /*02a0*/  @!P1 IMAD R2, R0, 0x4, R9 ;  /* 0x0000000400029824 */ /* 0x000fc600078e0209 */
[----:B------:R-:W-:Y:S02]  /*02b0*/  @!P0 LEA.HI R7, R0, R7, RZ, 0x1d ;  /* 0x0000000700078211 */ /* 0x000fe400078fe8ff */
[----:B0-----:R-:W-:Y:S01]  /*02c0*/  FMNMX R4, R5, R4, !PT ;  /* 0x0000000405047209 */ /* 0x001fe20007800000 */
[----:B------:R-:W-:-:S04]  /*02d0*/  IMAD.MOV.U32 R5, RZ, RZ, -0x800001 ;  /* 0xff7fffffff057424 */ /* 0x000fc800078e00ff */
[----:B------:R-:W0:Y:S02]  /*02e0*/  SHFL.DOWN PT, R3, R4, 0x1, 0x1f ;  /* 0x08201f0004037f89 */ /* 0x000e2400000e0000 */
[----:B0-----:R-:W-:-:S05]  /*02f0*/  FMNMX R6, R4, R3, !PT ;  /* 0x0000000304067209 */ /* 0x001fca0007800000 */
[----:B------:R0:W-:Y:S01]  /*0300*/  @!P0 STS [R7], R6 ;  /* 0x0000000607008388 */ /* 0x0001e20000000800 */
[----:B------:R-:W-:Y:S01]  /*0310*/  BAR.SYNC.DEFER_BLOCKING 0x0 ;  /* 0x0000000000007b1d */ /* 0x000fe20000010000 */
[----:B------:R-:W-:-:S05]  /*0320*/  ISETP.GT.U32.AND P0, PT, R0, 0x1f, PT ;  /* 0x0000001f0000780c */ /* 0x000fca0003f04070 */
[----:B------:R0:W1:Y:S08]  /*0330*/  @!P1 LDS R5, [R2] ;  /* 0x0000000002059984 */ /* 0x0000700000000800 */
[----:B0-----:R-:W-:Y:S05]  /*0340*/  @P0 BRA `(.L_x_52) ;  /* 0x0000000000300947 */ /* 0x001fea0003800000 */
[----:B------:R-:W-:-:S03]  /*0350*/  UMOV UR4, 0xffffffff ;  /* 0xffffffff00047882 */ /* 0x000fc60000000000 */
[----:B------:R-:W-:Y:S05]  /*0360*/  BRA.DIV UR4, `(.L_x_53) ;  /* 0x00000002045c7947 */ /* 0x000fea000b800000 */
[----:B-1----:R-:W0:Y:S02]  /*0370*/  SHFL.DOWN PT, R2, R5, 0x10, 0x1f ;  /* 0x0a001f0005027f89 */ /* 0x002e2400000e0000 */
[----:B0-----:R-:W-:-:S05]  /*0380*/  FMNMX R2, R5, R2, !PT ;  /* 0x0000000205027209 */ /* 0x001fca0007800000 */
[----:B------:R-:W0:Y:S02]  /*0390*/  SHFL.DOWN PT, R3, R2, 0x8, 0x1f ;  /* 0x09001f0002037f89 */ /* 0x000e2400000e0000 */
[----:B0-----:R-:W-:-:S05]  /*03a0*/  FMNMX R3, R2, R3, !PT ;  /* 0x0000000302037209 */ /* 0x001fca0007800000 */
[----:B------:R-:W0:Y:S02]  /*03b0*/  SHFL.DOWN PT, R4, R3, 0x4, 0x1f ;  /* 0x08801f0003047f89 */ /* 0x000e2400000e0000 */
[----:B0-----:R-:W-:-:S05]  /*03c0*/  FMNMX R4, R3, R4, !PT ;  /* 0x0000000403047209 */ /* 0x001fca0007800000 */
[----:B------:R-:W0:Y:S02]  /*03d0*/  SHFL.DOWN PT, R7, R4, 0x2, 0x1f ;  /* 0x08401f0004077f89 */ /* 0x000e2400000e0000 */
[----:B0-----:R-:W-:-:S05]  /*03e0*/  FMNMX R7, R4, R7, !PT ;  /* 0x0000000704077209 */ /* 0x001fca0007800000 */
[----:B------:R0:W1:Y:S02]  /*03f0*/  SHFL.DOWN PT, R6, R7, 0x1, 0x1f ;  /* 0x08201f0007067f89 */ /* 0x00006400000e0000 */
.L_x_59:
[----:B-1----:R-:W-:-:S07]  /*0400*/  FMNMX R5, R7, R6, !PT ;  /* 0x0000000607057209 */ /* 0x002fce0007800000 */
.L_x_52:
[----:B------:R-:W-:Y:S05]  /*0410*/  BSYNC B0 ;  /* 0x0000000000007941 */ /* 0x000fea0003800000 */
.L_x_51:
[----:B-1----:R-:W-:-:S04]  /*0420*/  FSETP.GT.AND P0, PT, R5, RZ, PT ;  /* 0x000000ff0500720b */ /* 0x002fc80003f04000 */
[----:B------:R-:W-:-:S13]  /*0430*/  ISETP.NE.OR P0, PT, R0, RZ, !P0 ;  /* 0x000000ff0000720c */ /* 0x000fda0004705670 */
[----:B------:R-:W-:Y:S05]  /*0440*/  @P0 EXIT ;  /* 0x000000000000094d */ /* 0x000fea0003800000 */
[----:B------:R-:W1:Y:S01]  /*0450*/  S2R R0, SR_LANEID ;  /* 0x0000000000007919 */ /* 0x000e620000000000 */
[----:B------:R-:W2:Y:S01]  /*0460*/  LDC.64 R2, c[0x0][0x388] ;  /* 0x0000e200ff027b82 */ /* 0x000ea20000000a00 */
[----:B------:R-:W-:Y:S01]  /*0470*/  VOTEU.ANY UR4, UPT, PT ;  /* 0x0000000000047886 */ /* 0x000fe200038e0100 */
[----:B------:R-:W-:Y:S01]  /*0480*/  CREDUX.MAX.S32 UR5, R5 ;  /* 0x00000000050572cc */ /* 0x000fe20000000200 */
[----:B------:R-:W-:-:S12]  /*0490*/  UFLO.U32 UR4, UR4 ;  /* 0x00000004000472bd */ /* 0x000fd800080e0000 */
[----:B------:R-:W-:Y:S01]  /*04a0*/  IMAD.U32 R5, RZ, RZ, UR5 ;  /* 0x00000005ff057e24 */ /* 0x000fe2000f8e00ff */
[----:B-1----:R-:W-:-:S13]  /*04b0*/  ISETP.EQ.U32.AND P0, PT, R0, UR4, PT ;  /* 0x0000000400007c0c */ /* 0x002fda000bf02070 */
[----:B--2---:R-:W-:Y:S01]  /*04c0*/  @P0 REDG.E.MAX.S32.STRONG.GPU desc[UR6][R2.64], R5 ;  /* 0x000000050200098e */ /* 0x004fe2000d12e306 */
[----:B------:R-:W-:Y:S05]  /*04d0*/  EXIT ;  /* 0x000000000000794d */ /* 0x000fea0003800000 */
.L_x_53:
[----:B------:R-:W-:Y:S02]  /*04e0*/  IMAD.MOV.U32 R9, RZ, RZ, 0x10 ;  /* 0x00000010ff097424 */ /* 0x000fe400078e00ff */
[----:B------:R-:W-:Y:S02]  /*04f0*/  IMAD.MOV.U32 R10, RZ, RZ, 0x1f ;  /* 0x0000001fff0a7424 */ /* 0x000fe400078e00ff */
[----:B------:R-:W-:-:S07]  /*0500*/  IMAD.MOV.U32 R8, RZ, RZ, -0x1 ;  /* 0xffffffffff087424 */ /* 0x000fce00078e00ff */
[----:B-1----:R-:W-:Y:S05]  /*0510*/  WARPSYNC.COLLECTIVE R8, `(.L_x_54) ;  /* 0x0000000008087348 */ /* 0x002fea0003c00000 */
[----:B-1----:R0:W1:Y:S02]  /*0520*/  SHFL.DOWN P0, R6, R5, R9, R10 ;  /* 0x0800000905067389 */ /* 0x002064000000000a */
[----:B01----:R-:W-:Y:S05]  /*0530*/  ENDCOLLECTIVE ;  /* 0x000000000000791b */ /* 0x003fea0003800000 */
.L_x_54:
[----:B------:R-:W-:Y:S02]  /*0540*/  IMAD.MOV.U32 R9, RZ, RZ, 0x8 ;  /* 0x00000008ff097424 */ /* 0x000fe400078e00ff */
[----:B------:R-:W-:-:S05]  /*0550*/  IMAD.MOV.U32 R2, RZ, RZ, R6 ;  /* 0x000000ffff027224 */ /* 0x000fca00078e0006 */
[----:B------:R-:W-:-:S05]  /*0560*/  FMNMX R2, R5, R2, !PT ;  /* 0x0000000205027209 */ /* 0x000fca0007800000 */
[----:B------:R-:W-:-:S07]  /*0570*/  IMAD.MOV.U32 R5, RZ, RZ, R2 ;  /* 0x000000ffff057224 */ /* 0x000fce00078e0002 */
[----:B------:R-:W-:Y:S05]  /*0580*/  WARPSYNC.COLLECTIVE R8, `(.L_x_55) ;  /* 0x0000000008087348 */ /* 0x000fea0003c00000 */
[----:B------:R0:W1:Y:S02]  /*0590*/  SHFL.DOWN P0, R6, R5, R9, R10 ;  /* 0x0800000905067389 */ /* 0x000064000000000a */
[----:B01----:R-:W-:Y:S05]  /*05a0*/  ENDCOLLECTIVE ;  /* 0x000000000000791b */ /* 0x003fea0003800000 */
.L_x_55:
[----:B------:R-:W-:Y:S02]  /*05b0*/  IMAD.MOV.U32 R9, RZ, RZ, 0x4 ;  /* 0x00000004ff097424 */ /* 0x000fe400078e00ff */
[----:B------:R-:W-:-:S05]  /*05c0*/  IMAD.MOV.U32 R3, RZ, RZ, R6 ;  /* 0x000000ffff037224 */ /* 0x000fca00078e0006 */
[----:B------:R-:W-:-:S05]  /*05d0*/  FMNMX R3, R2, R3, !PT ;  /* 0x0000000302037209 */ /* 0x000fca0007800000 */
[----:B------:R-:W-:-:S07]  /*05e0*/  IMAD.MOV.U32 R5, RZ, RZ, R3 ;  /* 0x000000ffff057224 */ /* 0x000fce00078e0003 */
[----:B------:R-:W-:Y:S05]  /*05f0*/  WARPSYNC.COLLECTIVE R8, `(.L_x_56) ;  /* 0x0000000008087348 */ /* 0x000fea0003c00000 */
[----:B------:R0:W1:Y:S02]  /*0600*/  SHFL.DOWN P0, R6, R5, R9, R10 ;  /* 0x0800000905067389 */ /* 0x000064000000000a */
[----:B01----:R-:W-:Y:S05]  /*0610*/  ENDCOLLECTIVE ;  /* 0x000000000000791b */ /* 0x003fea0003800000 */
.L_x_56:
[----:B------:R-:W-:Y:S02]  /*0620*/  IMAD.MOV.U32 R9, RZ, RZ, 0x2 ;  /* 0x00000002ff097424 */ /* 0x000fe400078e00ff */
[----:B------:R-:W-:-:S05]  /*0630*/  IMAD.MOV.U32 R4, RZ, RZ, R6 ;  /* 0x000000ffff047224 */ /* 0x000fca00078e0006 */
[----:B------:R-:W-:-:S05]  /*0640*/  FMNMX R4, R3, R4, !PT ;  /* 0x0000000403047209 */ /* 0x000fca0007800000 */
[----:B------:R-:W-:-:S07]  /*0650*/  IMAD.MOV.U32 R5, RZ, RZ, R4 ;  /* 0x000000ffff057224 */ /* 0x000fce00078e0004 */
[----:B------:R-:W-:Y:S05]  /*0660*/  WARPSYNC.COLLECTIVE R8, `(.L_x_57) ;  /* 0x0000000008087348 */ /* 0x000fea0003c00000 */
[----:B------:R0:W1:Y:S02]  /*0670*/  SHFL.DOWN P0, R6, R5, R9, R10 ;  /* 0x0800000905067389 */ /* 0x000064000000000a */
[----:B01----:R-:W-:Y:S05]  /*0680*/  ENDCOLLECTIVE ;  /* 0x000000000000791b */ /* 0x003fea0003800000 */
.L_x_57:
[----:B------:R-:W-:Y:S02]  /*0690*/  IMAD.MOV.U32 R9, RZ, RZ, 0x1 ;  /* 0x00000001ff097424 */ /* 0x000fe400078e00ff */
[----:B------:R-:W-:-:S05]  /*06a0*/  IMAD.MOV.U32 R7, RZ, RZ, R6 ;  /* 0x000000ffff077224 */ /* 0x000fca00078e0006 */
[----:B------:R-:W-:-:S05]  /*06b0*/  FMNMX R7, R4, R7, !PT ;  /* 0x0000000704077209 */ /* 0x000fca0007800000 */
[----:B------:R-:W-:-:S07]  /*06c0*/  IMAD.MOV.U32 R5, RZ, RZ, R7 ;  /* 0x000000ffff057224 */ /* 0x000fce00078e0007 */
[----:B------:R-:W-:Y:S05]  /*06d0*/  WARPSYNC.COLLECTIVE R8, `(.L_x_58) ;  /* 0x0000000008087348 */ /* 0x000fea0003c00000 */
[----:B------:R0:W1:Y:S02]  /*06e0*/  SHFL.DOWN P0, R6, R5, R9, R10 ;  /* 0x0800000905067389 */ /* 0x000064000000000a */
[----:B01----:R-:W-:Y:S05]  /*06f0*/  ENDCOLLECTIVE ;  /* 0x000000000000791b */ /* 0x003fea0003800000 */
.L_x_58:
[----:B------:R-:W-:Y:S05]  /*0700*/  BRA `(.L_x_59) ;  /* 0xfffffffc003c7947 */ /* 0x000fea000383ffff */
.L_x_60:
        /* <DEDUP_REMOVED lines=15> */
.L_x_67:


//--------------------- .nv.shared.reserved.0     --------------------------
	.section	.nv.shared.reserved.0,"aw",@nobits
	.weak		__nv_reservedSMEM_offset_0_alias
	.size		__nv_reservedSMEM_offset_0_alias, 0, 64
	.other		__nv_reservedSMEM_offset_0_alias,@"STO_CUDA_RESERVED_SHARED STV_DEFAULT"
__nv_reservedSMEM_offset_0_alias:
	.zero		0
	.zero		64


//--------------------- .nv.shared._Z18find_absmax_kernelPK6__halfPfi --------------------------
	.section	.nv.shared._Z18find_absmax_kernelPK6__halfPfi,"aw",@nobits
	.sectionflags	@""
	.align	4
.nv.shared._Z18find_absmax_kernelPK6__halfPfi:
	.zero		1056


//--------------------- .nv.constant0._Z27quantize_fused_pass2_kernelPK6__halfPaPffi --------------------------
	.section	.nv.constant0._Z27quantize_fused_pass2_kernelPK6__halfPaPffi,"a",@progbits
	.sectionflags	@""
	.align	4
.nv.constant0._Z27quantize_fused_pass2_kernelPK6__halfPaPffi:
	.zero		928


//--------------------- .nv.constant0._Z17dequantize_kernelPKaP6__halfPKfi --------------------------
	.section	.nv.constant0._Z17dequantize_kernelPKaP6__halfPKfi,"a",@progbits
	.sectionflags	@""
	.align	4
.nv.constant0._Z17dequantize_kernelPKaP6__halfPKfi:
	.zero		924


//--------------------- .nv.constant0._Z15quantize_kernelPK6__halfPaPKfi --------------------------
	.section	.nv.constant0._Z15quantize_kernelPK6__halfPaPKfi,"a",@progbits
	.sectionflags	@""
	.align	4
.nv.constant0._Z15quantize_kernelPK6__halfPaPKfi:
	.zero		924


//--------------------- .nv.constant0._Z18find_absmax_kernelPK6__halfPfi --------------------------
	.section	.nv.constant0._Z18find_absmax_kernelPK6__halfPfi,"a",@progbits
	.sectionflags	@""
	.align	4
.nv.constant0._Z18find_absmax_kernelPK6__halfPfi:
	.zero		916


//--------------------- SYMBOLS --------------------------

	.type		.nv.reservedSmem.offset0,@object
	.size		.nv.reservedSmem.offset0,0x4
	.type		.nv.reservedSmem.cap,@object
	.size		.nv.reservedSmem.cap,0x4
